//
// Generated by NVIDIA NVVM Compiler
//
// Compiler Build ID: CL-36424714
// Cuda compilation tools, release 13.0, V13.0.88
// Based on NVVM 20.0.0
//

.version 9.0
.target sm_100
.address_size 64

	// .globl	_Z6matmulPKfS0_Pfiiiff

.visible .entry _Z6matmulPKfS0_Pfiiiff(
	.param .u64 .ptr .align 1 _Z6matmulPKfS0_Pfiiiff_param_0,
	.param .u64 .ptr .align 1 _Z6matmulPKfS0_Pfiiiff_param_1,
	.param .u64 .ptr .align 1 _Z6matmulPKfS0_Pfiiiff_param_2,
	.param .u32 _Z6matmulPKfS0_Pfiiiff_param_3,
	.param .u32 _Z6matmulPKfS0_Pfiiiff_param_4,
	.param .u32 _Z6matmulPKfS0_Pfiiiff_param_5,
	.param .f32 _Z6matmulPKfS0_Pfiiiff_param_6,
	.param .f32 _Z6matmulPKfS0_Pfiiiff_param_7
)
{
	.reg .pred 	%p<13>;
	.reg .b32 	%r<82>;
	.reg .b32 	%f<73>;
	.reg .b64 	%rd<48>;

	ld.param.u64 	%rd4, [_Z6matmulPKfS0_Pfiiiff_param_0];
	ld.param.u64 	%rd5, [_Z6matmulPKfS0_Pfiiiff_param_1];
	ld.param.u32 	%r43, [_Z6matmulPKfS0_Pfiiiff_param_3];
	ld.param.u32 	%r45, [_Z6matmulPKfS0_Pfiiiff_param_4];
	ld.param.u32 	%r44, [_Z6matmulPKfS0_Pfiiiff_param_5];
	ld.param.f32 	%f13, [_Z6matmulPKfS0_Pfiiiff_param_6];
	ld.param.f32 	%f14, [_Z6matmulPKfS0_Pfiiiff_param_7];
	cvta.to.global.u64 	%rd1, %rd5;
	cvta.to.global.u64 	%rd2, %rd4;
	mov.u32 	%r47, %ntid.x;
	mov.u32 	%r48, %ctaid.x;
	mov.u32 	%r49, %tid.x;
	mad.lo.s32 	%r1, %r47, %r48, %r49;
	mov.u32 	%r50, %ntid.y;
	mov.u32 	%r51, %ctaid.y;
	mul.lo.s32 	%r2, %r50, %r51;
	mov.u32 	%r3, %tid.y;
	add.s32 	%r52, %r2, %r3;
	setp.ge.s32 	%p1, %r1, %r43;
	setp.ge.s32 	%p2, %r52, %r45;
	or.pred  	%p3, %p1, %p2;
	@%p3 bra 	$L__BB0_14;
	setp.lt.s32 	%p4, %r44, 1;
	mov.f32 	%f72, 0f00000000;
	@%p4 bra 	$L__BB0_13;
	mul.lo.s32 	%r5, %r43, %r1;
	and.b32  	%r6, %r44, 7;
	setp.lt.u32 	%p5, %r44, 8;
	mov.f32 	%f72, 0f00000000;
	mov.b32 	%r80, 0;
	@%p5 bra 	$L__BB0_5;
	and.b32  	%r80, %r44, 2147483640;
	neg.s32 	%r78, %r80;
	add.s32 	%r54, %r3, %r44;
	add.s32 	%r77, %r54, %r2;
	shl.b32 	%r10, %r44, 3;
	shl.b32 	%r55, %r44, 1;
	add.s32 	%r76, %r52, %r55;
	mad.lo.s32 	%r75, %r44, 3, %r52;
	shl.b32 	%r56, %r44, 2;
	add.s32 	%r74, %r52, %r56;
	mad.lo.s32 	%r73, %r44, 5, %r52;
	mad.lo.s32 	%r72, %r44, 6, %r52;
	mad.lo.s32 	%r71, %r44, 7, %r52;
	mov.f32 	%f72, 0f00000000;
	mov.u32 	%r69, %r5;
	mov.u32 	%r70, %r52;
$L__BB0_4:
	.pragma "nounroll";
	mul.wide.s32 	%rd6, %r69, 4;
	add.s64 	%rd7, %rd2, %rd6;
	ld.global.f32 	%f19, [%rd7];
	mul.wide.u32 	%rd8, %r70, 4;
	add.s64 	%rd9, %rd1, %rd8;
	ld.global.f32 	%f20, [%rd9];
	fma.rn.f32 	%f21, %f19, %f20, %f72;
	ld.global.f32 	%f22, [%rd7+4];
	mul.wide.u32 	%rd10, %r77, 4;
	add.s64 	%rd11, %rd1, %rd10;
	ld.global.f32 	%f23, [%rd11];
	fma.rn.f32 	%f24, %f22, %f23, %f21;
	ld.global.f32 	%f25, [%rd7+8];
	mul.wide.u32 	%rd12, %r76, 4;
	add.s64 	%rd13, %rd1, %rd12;
	ld.global.f32 	%f26, [%rd13];
	fma.rn.f32 	%f27, %f25, %f26, %f24;
	ld.global.f32 	%f28, [%rd7+12];
	mul.wide.u32 	%rd14, %r75, 4;
	add.s64 	%rd15, %rd1, %rd14;
	ld.global.f32 	%f29, [%rd15];
	fma.rn.f32 	%f30, %f28, %f29, %f27;
	ld.global.f32 	%f31, [%rd7+16];
	mul.wide.u32 	%rd16, %r74, 4;
	add.s64 	%rd17, %rd1, %rd16;
	ld.global.f32 	%f32, [%rd17];
	fma.rn.f32 	%f33, %f31, %f32, %f30;
	ld.global.f32 	%f34, [%rd7+20];
	mul.wide.u32 	%rd18, %r73, 4;
	add.s64 	%rd19, %rd1, %rd18;
	ld.global.f32 	%f35, [%rd19];
	fma.rn.f32 	%f36, %f34, %f35, %f33;
	ld.global.f32 	%f37, [%rd7+24];
	mul.wide.u32 	%rd20, %r72, 4;
	add.s64 	%rd21, %rd1, %rd20;
	ld.global.f32 	%f38, [%rd21];
	fma.rn.f32 	%f39, %f37, %f38, %f36;
	ld.global.f32 	%f40, [%rd7+28];
	mul.wide.u32 	%rd22, %r71, 4;
	add.s64 	%rd23, %rd1, %rd22;
	ld.global.f32 	%f41, [%rd23];
	fma.rn.f32 	%f72, %f40, %f41, %f39;
	add.s32 	%r78, %r78, 8;
	add.s32 	%r77, %r77, %r10;
	add.s32 	%r76, %r76, %r10;
	add.s32 	%r75, %r75, %r10;
	add.s32 	%r74, %r74, %r10;
	add.s32 	%r73, %r73, %r10;
	add.s32 	%r72, %r72, %r10;
	add.s32 	%r71, %r71, %r10;
	add.s32 	%r70, %r70, %r10;
	add.s32 	%r69, %r69, 8;
	setp.ne.s32 	%p6, %r78, 0;
	@%p6 bra 	$L__BB0_4;
$L__BB0_5:
	setp.eq.s32 	%p7, %r6, 0;
	@%p7 bra 	$L__BB0_13;
	and.b32  	%r38, %r44, 3;
	setp.lt.u32 	%p8, %r6, 4;
	@%p8 bra 	$L__BB0_8;
	add.s32 	%r57, %r80, %r5;
	mul.wide.s32 	%rd24, %r57, 4;
	add.s64 	%rd25, %rd2, %rd24;
	ld.global.f32 	%f43, [%rd25];
	mad.lo.s32 	%r58, %r80, %r44, %r52;
	mul.wide.u32 	%rd26, %r58, 4;
	add.s64 	%rd27, %rd1, %rd26;
	ld.global.f32 	%f44, [%rd27];
	fma.rn.f32 	%f45, %f43, %f44, %f72;
	ld.global.f32 	%f46, [%rd25+4];
	add.s32 	%r59, %r58, %r44;
	mul.wide.u32 	%rd28, %r59, 4;
	add.s64 	%rd29, %rd1, %rd28;
	ld.global.f32 	%f47, [%rd29];
	fma.rn.f32 	%f48, %f46, %f47, %f45;
	ld.global.f32 	%f49, [%rd25+8];
	add.s32 	%r60, %r59, %r44;
	mul.wide.u32 	%rd30, %r60, 4;
	add.s64 	%rd31, %rd1, %rd30;
	ld.global.f32 	%f50, [%rd31];
	fma.rn.f32 	%f51, %f49, %f50, %f48;
	ld.global.f32 	%f52, [%rd25+12];
	add.s32 	%r61, %r60, %r44;
	mul.wide.u32 	%rd32, %r61, 4;
	add.s64 	%rd33, %rd1, %rd32;
	ld.global.f32 	%f53, [%rd33];
	fma.rn.f32 	%f72, %f52, %f53, %f51;
	add.s32 	%r80, %r80, 4;
$L__BB0_8:
	setp.eq.s32 	%p9, %r38, 0;
	@%p9 bra 	$L__BB0_13;
	setp.eq.s32 	%p10, %r38, 1;
	@%p10 bra 	$L__BB0_11;
	add.s32 	%r62, %r80, %r5;
	mul.wide.s32 	%rd34, %r62, 4;
	add.s64 	%rd35, %rd2, %rd34;
	ld.global.f32 	%f55, [%rd35];
	mad.lo.s32 	%r63, %r80, %r44, %r52;
	mul.wide.u32 	%rd36, %r63, 4;
	add.s64 	%rd37, %rd1, %rd36;
	ld.global.f32 	%f56, [%rd37];
	fma.rn.f32 	%f57, %f55, %f56, %f72;
	ld.global.f32 	%f58, [%rd35+4];
	add.s32 	%r64, %r63, %r44;
	mul.wide.u32 	%rd38, %r64, 4;
	add.s64 	%rd39, %rd1, %rd38;
	ld.global.f32 	%f59, [%rd39];
	fma.rn.f32 	%f72, %f58, %f59, %f57;
	add.s32 	%r80, %r80, 2;
$L__BB0_11:
	and.b32  	%r65, %r44, 1;
	setp.eq.b32 	%p11, %r65, 1;
	not.pred 	%p12, %p11;
	@%p12 bra 	$L__BB0_13;
	add.s32 	%r66, %r80, %r5;
	mul.wide.s32 	%rd40, %r66, 4;
	add.s64 	%rd41, %rd2, %rd40;
	ld.global.f32 	%f60, [%rd41];
	mad.lo.s32 	%r67, %r80, %r44, %r52;
	mul.wide.u32 	%rd42, %r67, 4;
	add.s64 	%rd43, %rd1, %rd42;
	ld.global.f32 	%f61, [%rd43];
	fma.rn.f32 	%f72, %f60, %f61, %f72;
$L__BB0_13:
	ld.param.u64 	%rd47, [_Z6matmulPKfS0_Pfiiiff_param_2];
	mad.lo.s32 	%r68, %r43, %r1, %r52;
	cvta.to.global.u64 	%rd44, %rd47;
	mul.wide.s32 	%rd45, %r68, 4;
	add.s64 	%rd46, %rd44, %rd45;
	ld.global.f32 	%f62, [%rd46];
	mul.f32 	%f63, %f14, %f62;
	fma.rn.f32 	%f64, %f13, %f72, %f63;
	st.global.f32 	[%rd46], %f64;
$L__BB0_14:
	ret;

}
	// .globl	_Z11matmul_tilePKfS0_Pfiiiff
.visible .entry _Z11matmul_tilePKfS0_Pfiiiff(
	.param .u64 .ptr .align 1 _Z11matmul_tilePKfS0_Pfiiiff_param_0,
	.param .u64 .ptr .align 1 _Z11matmul_tilePKfS0_Pfiiiff_param_1,
	.param .u64 .ptr .align 1 _Z11matmul_tilePKfS0_Pfiiiff_param_2,
	.param .u32 _Z11matmul_tilePKfS0_Pfiiiff_param_3,
	.param .u32 _Z11matmul_tilePKfS0_Pfiiiff_param_4,
	.param .u32 _Z11matmul_tilePKfS0_Pfiiiff_param_5,
	.param .f32 _Z11matmul_tilePKfS0_Pfiiiff_param_6,
	.param .f32 _Z11matmul_tilePKfS0_Pfiiiff_param_7
)
{
	.reg .pred 	%p<3>;
	.reg .b32 	%r<48>;
	.reg .b32 	%f<1095>;
	.reg .b64 	%rd<46>;

	ld.param.u32 	%r11, [_Z11matmul_tilePKfS0_Pfiiiff_param_5];
	mov.u32 	%r12, %ntid.x;
	mov.u32 	%r13, %ctaid.x;
	mul.lo.s32 	%r14, %r13, %r12;
	shl.b32 	%r15, %r14, 7;
	mov.u32 	%r16, %tid.x;
	shl.b32 	%r17, %r16, 3;
	add.s32 	%r1, %r15, %r17;
	mov.u32 	%r18, %ntid.y;
	mov.u32 	%r19, %ctaid.y;
	mul.lo.s32 	%r20, %r19, %r18;
	shl.b32 	%r21, %r20, 7;
	mov.u32 	%r22, %tid.y;
	shl.b32 	%r23, %r22, 3;
	add.s32 	%r46, %r21, %r23;
	setp.lt.s32 	%p1, %r11, 1;
	mov.f32 	%f1031, 0f00000000;
	mov.f32 	%f1032, %f1031;
	mov.f32 	%f1033, %f1031;
	mov.f32 	%f1034, %f1031;
	mov.f32 	%f1035, %f1031;
	mov.f32 	%f1036, %f1031;
	mov.f32 	%f1037, %f1031;
	mov.f32 	%f1038, %f1031;
	mov.f32 	%f1039, %f1031;
	mov.f32 	%f1040, %f1031;
	mov.f32 	%f1041, %f1031;
	mov.f32 	%f1042, %f1031;
	mov.f32 	%f1043, %f1031;
	mov.f32 	%f1044, %f1031;
	mov.f32 	%f1045, %f1031;
	mov.f32 	%f1046, %f1031;
	mov.f32 	%f1047, %f1031;
	mov.f32 	%f1048, %f1031;
	mov.f32 	%f1049, %f1031;
	mov.f32 	%f1050, %f1031;
	mov.f32 	%f1051, %f1031;
	mov.f32 	%f1052, %f1031;
	mov.f32 	%f1053, %f1031;
	mov.f32 	%f1054, %f1031;
	mov.f32 	%f1055, %f1031;
	mov.f32 	%f1056, %f1031;
	mov.f32 	%f1057, %f1031;
	mov.f32 	%f1058, %f1031;
	mov.f32 	%f1059, %f1031;
	mov.f32 	%f1060, %f1031;
	mov.f32 	%f1061, %f1031;
	mov.f32 	%f1062, %f1031;
	mov.f32 	%f1063, %f1031;
	mov.f32 	%f1064, %f1031;
	mov.f32 	%f1065, %f1031;
	mov.f32 	%f1066, %f1031;
	mov.f32 	%f1067, %f1031;
	mov.f32 	%f1068, %f1031;
	mov.f32 	%f1069, %f1031;
	mov.f32 	%f1070, %f1031;
	mov.f32 	%f1071, %f1031;
	mov.f32 	%f1072, %f1031;
	mov.f32 	%f1073, %f1031;
	mov.f32 	%f1074, %f1031;
	mov.f32 	%f1075, %f1031;
	mov.f32 	%f1076, %f1031;
	mov.f32 	%f1077, %f1031;
	mov.f32 	%f1078, %f1031;
	mov.f32 	%f1079, %f1031;
	mov.f32 	%f1080, %f1031;
	mov.f32 	%f1081, %f1031;
	mov.f32 	%f1082, %f1031;
	mov.f32 	%f1083, %f1031;
	mov.f32 	%f1084, %f1031;
	mov.f32 	%f1085, %f1031;
	mov.f32 	%f1086, %f1031;
	mov.f32 	%f1087, %f1031;
	mov.f32 	%f1088, %f1031;
	mov.f32 	%f1089, %f1031;
	mov.f32 	%f1090, %f1031;
	mov.f32 	%f1091, %f1031;
	mov.f32 	%f1092, %f1031;
	mov.f32 	%f1093, %f1031;
	mov.f32 	%f1094, %f1031;
	@%p1 bra 	$L__BB1_3;
	ld.param.u32 	%r41, [_Z11matmul_tilePKfS0_Pfiiiff_param_3];
	mul.lo.s32 	%r45, %r1, %r41;
	mov.b32 	%r47, 0;
	mov.f32 	%f1031, 0f00000000;
$L__BB1_2:
	ld.param.u32 	%r44, [_Z11matmul_tilePKfS0_Pfiiiff_param_5];
	ld.param.u32 	%r42, [_Z11matmul_tilePKfS0_Pfiiiff_param_3];
	ld.param.u64 	%rd44, [_Z11matmul_tilePKfS0_Pfiiiff_param_1];
	ld.param.u64 	%rd43, [_Z11matmul_tilePKfS0_Pfiiiff_param_0];
	mul.wide.s32 	%rd4, %r45, 4;
	cvta.to.global.u64 	%rd5, %rd43;
	add.s64 	%rd6, %rd5, %rd4;
	cvta.to.global.u64 	%rd7, %rd44;
	mul.wide.s32 	%rd8, %r46, 4;
	add.s64 	%rd9, %rd7, %rd8;
	ld.global.f32 	%f197, [%rd6];
	ld.global.f32 	%f198, [%rd9];
	fma.rn.f32 	%f199, %f197, %f198, %f1094;
	ld.global.f32 	%f200, [%rd9+4];
	fma.rn.f32 	%f201, %f197, %f200, %f1093;
	ld.global.f32 	%f202, [%rd9+8];
	fma.rn.f32 	%f203, %f197, %f202, %f1092;
	ld.global.f32 	%f204, [%rd9+12];
	fma.rn.f32 	%f205, %f197, %f204, %f1091;
	ld.global.f32 	%f206, [%rd9+16];
	fma.rn.f32 	%f207, %f197, %f206, %f1090;
	ld.global.f32 	%f208, [%rd9+20];
	fma.rn.f32 	%f209, %f197, %f208, %f1089;
	ld.global.f32 	%f210, [%rd9+24];
	fma.rn.f32 	%f211, %f197, %f210, %f1088;
	ld.global.f32 	%f212, [%rd9+28];
	fma.rn.f32 	%f213, %f197, %f212, %f1087;
	mul.wide.s32 	%rd10, %r42, 4;
	add.s64 	%rd11, %rd6, %rd10;
	ld.global.f32 	%f214, [%rd11];
	fma.rn.f32 	%f215, %f214, %f198, %f1086;
	fma.rn.f32 	%f216, %f214, %f200, %f1085;
	fma.rn.f32 	%f217, %f214, %f202, %f1084;
	fma.rn.f32 	%f218, %f214, %f204, %f1083;
	fma.rn.f32 	%f219, %f214, %f206, %f1082;
	fma.rn.f32 	%f220, %f214, %f208, %f1081;
	fma.rn.f32 	%f221, %f214, %f210, %f1080;
	fma.rn.f32 	%f222, %f214, %f212, %f1079;
	mul.wide.s32 	%rd12, %r42, 8;
	add.s64 	%rd13, %rd6, %rd12;
	ld.global.f32 	%f223, [%rd13];
	fma.rn.f32 	%f224, %f223, %f198, %f1078;
	fma.rn.f32 	%f225, %f223, %f200, %f1077;
	fma.rn.f32 	%f226, %f223, %f202, %f1076;
	fma.rn.f32 	%f227, %f223, %f204, %f1075;
	fma.rn.f32 	%f228, %f223, %f206, %f1074;
	fma.rn.f32 	%f229, %f223, %f208, %f1073;
	fma.rn.f32 	%f230, %f223, %f210, %f1072;
	fma.rn.f32 	%f231, %f223, %f212, %f1071;
	mul.wide.s32 	%rd14, %r42, 12;
	add.s64 	%rd15, %rd6, %rd14;
	ld.global.f32 	%f232, [%rd15];
	fma.rn.f32 	%f233, %f232, %f198, %f1070;
	fma.rn.f32 	%f234, %f232, %f200, %f1069;
	fma.rn.f32 	%f235, %f232, %f202, %f1068;
	fma.rn.f32 	%f236, %f232, %f204, %f1067;
	fma.rn.f32 	%f237, %f232, %f206, %f1066;
	fma.rn.f32 	%f238, %f232, %f208, %f1065;
	fma.rn.f32 	%f239, %f232, %f210, %f1064;
	fma.rn.f32 	%f240, %f232, %f212, %f1063;
	mul.wide.s32 	%rd16, %r42, 16;
	add.s64 	%rd17, %rd6, %rd16;
	ld.global.f32 	%f241, [%rd17];
	fma.rn.f32 	%f242, %f241, %f198, %f1062;
	fma.rn.f32 	%f243, %f241, %f200, %f1061;
	fma.rn.f32 	%f244, %f241, %f202, %f1060;
	fma.rn.f32 	%f245, %f241, %f204, %f1059;
	fma.rn.f32 	%f246, %f241, %f206, %f1058;
	fma.rn.f32 	%f247, %f241, %f208, %f1057;
	fma.rn.f32 	%f248, %f241, %f210, %f1056;
	fma.rn.f32 	%f249, %f241, %f212, %f1055;
	mul.wide.s32 	%rd18, %r42, 20;
	add.s64 	%rd19, %rd6, %rd18;
	ld.global.f32 	%f250, [%rd19];
	fma.rn.f32 	%f251, %f250, %f198, %f1054;
	fma.rn.f32 	%f252, %f250, %f200, %f1053;
	fma.rn.f32 	%f253, %f250, %f202, %f1052;
	fma.rn.f32 	%f254, %f250, %f204, %f1051;
	fma.rn.f32 	%f255, %f250, %f206, %f1050;
	fma.rn.f32 	%f256, %f250, %f208, %f1049;
	fma.rn.f32 	%f257, %f250, %f210, %f1048;
	fma.rn.f32 	%f258, %f250, %f212, %f1047;
	mul.wide.s32 	%rd20, %r42, 24;
	add.s64 	%rd21, %rd6, %rd20;
	ld.global.f32 	%f259, [%rd21];
	fma.rn.f32 	%f260, %f259, %f198, %f1046;
	fma.rn.f32 	%f261, %f259, %f200, %f1045;
	fma.rn.f32 	%f262, %f259, %f202, %f1044;
	fma.rn.f32 	%f263, %f259, %f204, %f1043;
	fma.rn.f32 	%f264, %f259, %f206, %f1042;
	fma.rn.f32 	%f265, %f259, %f208, %f1041;
	fma.rn.f32 	%f266, %f259, %f210, %f1040;
	fma.rn.f32 	%f267, %f259, %f212, %f1039;
	mul.wide.s32 	%rd22, %r42, 28;
	add.s64 	%rd23, %rd6, %rd22;
	ld.global.f32 	%f268, [%rd23];
	fma.rn.f32 	%f269, %f268, %f198, %f1038;
	fma.rn.f32 	%f270, %f268, %f200, %f1037;
	fma.rn.f32 	%f271, %f268, %f202, %f1036;
	fma.rn.f32 	%f272, %f268, %f204, %f1035;
	fma.rn.f32 	%f273, %f268, %f206, %f1034;
	fma.rn.f32 	%f274, %f268, %f208, %f1033;
	fma.rn.f32 	%f275, %f268, %f210, %f1032;
	fma.rn.f32 	%f276, %f268, %f212, %f1031;
	mul.wide.u32 	%rd24, %r44, 4;
	add.s64 	%rd25, %rd9, %rd24;
	ld.global.f32 	%f277, [%rd6+4];
	ld.global.f32 	%f278, [%rd25];
	fma.rn.f32 	%f279, %f277, %f278, %f199;
	ld.global.f32 	%f280, [%rd25+4];
	fma.rn.f32 	%f281, %f277, %f280, %f201;
	ld.global.f32 	%f282, [%rd25+8];
	fma.rn.f32 	%f283, %f277, %f282, %f203;
	ld.global.f32 	%f284, [%rd25+12];
	fma.rn.f32 	%f285, %f277, %f284, %f205;
	ld.global.f32 	%f286, [%rd25+16];
	fma.rn.f32 	%f287, %f277, %f286, %f207;
	ld.global.f32 	%f288, [%rd25+20];
	fma.rn.f32 	%f289, %f277, %f288, %f209;
	ld.global.f32 	%f290, [%rd25+24];
	fma.rn.f32 	%f291, %f277, %f290, %f211;
	ld.global.f32 	%f292, [%rd25+28];
	fma.rn.f32 	%f293, %f277, %f292, %f213;
	ld.global.f32 	%f294, [%rd11+4];
	fma.rn.f32 	%f295, %f294, %f278, %f215;
	fma.rn.f32 	%f296, %f294, %f280, %f216;
	fma.rn.f32 	%f297, %f294, %f282, %f217;
	fma.rn.f32 	%f298, %f294, %f284, %f218;
	fma.rn.f32 	%f299, %f294, %f286, %f219;
	fma.rn.f32 	%f300, %f294, %f288, %f220;
	fma.rn.f32 	%f301, %f294, %f290, %f221;
	fma.rn.f32 	%f302, %f294, %f292, %f222;
	ld.global.f32 	%f303, [%rd13+4];
	fma.rn.f32 	%f304, %f303, %f278, %f224;
	fma.rn.f32 	%f305, %f303, %f280, %f225;
	fma.rn.f32 	%f306, %f303, %f282, %f226;
	fma.rn.f32 	%f307, %f303, %f284, %f227;
	fma.rn.f32 	%f308, %f303, %f286, %f228;
	fma.rn.f32 	%f309, %f303, %f288, %f229;
	fma.rn.f32 	%f310, %f303, %f290, %f230;
	fma.rn.f32 	%f311, %f303, %f292, %f231;
	ld.global.f32 	%f312, [%rd15+4];
	fma.rn.f32 	%f313, %f312, %f278, %f233;
	fma.rn.f32 	%f314, %f312, %f280, %f234;
	fma.rn.f32 	%f315, %f312, %f282, %f235;
	fma.rn.f32 	%f316, %f312, %f284, %f236;
	fma.rn.f32 	%f317, %f312, %f286, %f237;
	fma.rn.f32 	%f318, %f312, %f288, %f238;
	fma.rn.f32 	%f319, %f312, %f290, %f239;
	fma.rn.f32 	%f320, %f312, %f292, %f240;
	ld.global.f32 	%f321, [%rd17+4];
	fma.rn.f32 	%f322, %f321, %f278, %f242;
	fma.rn.f32 	%f323, %f321, %f280, %f243;
	fma.rn.f32 	%f324, %f321, %f282, %f244;
	fma.rn.f32 	%f325, %f321, %f284, %f245;
	fma.rn.f32 	%f326, %f321, %f286, %f246;
	fma.rn.f32 	%f327, %f321, %f288, %f247;
	fma.rn.f32 	%f328, %f321, %f290, %f248;
	fma.rn.f32 	%f329, %f321, %f292, %f249;
	ld.global.f32 	%f330, [%rd19+4];
	fma.rn.f32 	%f331, %f330, %f278, %f251;
	fma.rn.f32 	%f332, %f330, %f280, %f252;
	fma.rn.f32 	%f333, %f330, %f282, %f253;
	fma.rn.f32 	%f334, %f330, %f284, %f254;
	fma.rn.f32 	%f335, %f330, %f286, %f255;
	fma.rn.f32 	%f336, %f330, %f288, %f256;
	fma.rn.f32 	%f337, %f330, %f290, %f257;
	fma.rn.f32 	%f338, %f330, %f292, %f258;
	ld.global.f32 	%f339, [%rd21+4];
	fma.rn.f32 	%f340, %f339, %f278, %f260;
	fma.rn.f32 	%f341, %f339, %f280, %f261;
	fma.rn.f32 	%f342, %f339, %f282, %f262;
	fma.rn.f32 	%f343, %f339, %f284, %f263;
	fma.rn.f32 	%f344, %f339, %f286, %f264;
	fma.rn.f32 	%f345, %f339, %f288, %f265;
	fma.rn.f32 	%f346, %f339, %f290, %f266;
	fma.rn.f32 	%f347, %f339, %f292, %f267;
	ld.global.f32 	%f348, [%rd23+4];
	fma.rn.f32 	%f349, %f348, %f278, %f269;
	fma.rn.f32 	%f350, %f348, %f280, %f270;
	fma.rn.f32 	%f351, %f348, %f282, %f271;
	fma.rn.f32 	%f352, %f348, %f284, %f272;
	fma.rn.f32 	%f353, %f348, %f286, %f273;
	fma.rn.f32 	%f354, %f348, %f288, %f274;
	fma.rn.f32 	%f355, %f348, %f290, %f275;
	fma.rn.f32 	%f356, %f348, %f292, %f276;
	add.s64 	%rd26, %rd25, %rd24;
	ld.global.f32 	%f357, [%rd6+8];
	ld.global.f32 	%f358, [%rd26];
	fma.rn.f32 	%f359, %f357, %f358, %f279;
	ld.global.f32 	%f360, [%rd26+4];
	fma.rn.f32 	%f361, %f357, %f360, %f281;
	ld.global.f32 	%f362, [%rd26+8];
	fma.rn.f32 	%f363, %f357, %f362, %f283;
	ld.global.f32 	%f364, [%rd26+12];
	fma.rn.f32 	%f365, %f357, %f364, %f285;
	ld.global.f32 	%f366, [%rd26+16];
	fma.rn.f32 	%f367, %f357, %f366, %f287;
	ld.global.f32 	%f368, [%rd26+20];
	fma.rn.f32 	%f369, %f357, %f368, %f289;
	ld.global.f32 	%f370, [%rd26+24];
	fma.rn.f32 	%f371, %f357, %f370, %f291;
	ld.global.f32 	%f372, [%rd26+28];
	fma.rn.f32 	%f373, %f357, %f372, %f293;
	ld.global.f32 	%f374, [%rd11+8];
	fma.rn.f32 	%f375, %f374, %f358, %f295;
	fma.rn.f32 	%f376, %f374, %f360, %f296;
	fma.rn.f32 	%f377, %f374, %f362, %f297;
	fma.rn.f32 	%f378, %f374, %f364, %f298;
	fma.rn.f32 	%f379, %f374, %f366, %f299;
	fma.rn.f32 	%f380, %f374, %f368, %f300;
	fma.rn.f32 	%f381, %f374, %f370, %f301;
	fma.rn.f32 	%f382, %f374, %f372, %f302;
	ld.global.f32 	%f383, [%rd13+8];
	fma.rn.f32 	%f384, %f383, %f358, %f304;
	fma.rn.f32 	%f385, %f383, %f360, %f305;
	fma.rn.f32 	%f386, %f383, %f362, %f306;
	fma.rn.f32 	%f387, %f383, %f364, %f307;
	fma.rn.f32 	%f388, %f383, %f366, %f308;
	fma.rn.f32 	%f389, %f383, %f368, %f309;
	fma.rn.f32 	%f390, %f383, %f370, %f310;
	fma.rn.f32 	%f391, %f383, %f372, %f311;
	ld.global.f32 	%f392, [%rd15+8];
	fma.rn.f32 	%f393, %f392, %f358, %f313;
	fma.rn.f32 	%f394, %f392, %f360, %f314;
	fma.rn.f32 	%f395, %f392, %f362, %f315;
	fma.rn.f32 	%f396, %f392, %f364, %f316;
	fma.rn.f32 	%f397, %f392, %f366, %f317;
	fma.rn.f32 	%f398, %f392, %f368, %f318;
	fma.rn.f32 	%f399, %f392, %f370, %f319;
	fma.rn.f32 	%f400, %f392, %f372, %f320;
	ld.global.f32 	%f401, [%rd17+8];
	fma.rn.f32 	%f402, %f401, %f358, %f322;
	fma.rn.f32 	%f403, %f401, %f360, %f323;
	fma.rn.f32 	%f404, %f401, %f362, %f324;
	fma.rn.f32 	%f405, %f401, %f364, %f325;
	fma.rn.f32 	%f406, %f401, %f366, %f326;
	fma.rn.f32 	%f407, %f401, %f368, %f327;
	fma.rn.f32 	%f408, %f401, %f370, %f328;
	fma.rn.f32 	%f409, %f401, %f372, %f329;
	ld.global.f32 	%f410, [%rd19+8];
	fma.rn.f32 	%f411, %f410, %f358, %f331;
	fma.rn.f32 	%f412, %f410, %f360, %f332;
	fma.rn.f32 	%f413, %f410, %f362, %f333;
	fma.rn.f32 	%f414, %f410, %f364, %f334;
	fma.rn.f32 	%f415, %f410, %f366, %f335;
	fma.rn.f32 	%f416, %f410, %f368, %f336;
	fma.rn.f32 	%f417, %f410, %f370, %f337;
	fma.rn.f32 	%f418, %f410, %f372, %f338;
	ld.global.f32 	%f419, [%rd21+8];
	fma.rn.f32 	%f420, %f419, %f358, %f340;
	fma.rn.f32 	%f421, %f419, %f360, %f341;
	fma.rn.f32 	%f422, %f419, %f362, %f342;
	fma.rn.f32 	%f423, %f419, %f364, %f343;
	fma.rn.f32 	%f424, %f419, %f366, %f344;
	fma.rn.f32 	%f425, %f419, %f368, %f345;
	fma.rn.f32 	%f426, %f419, %f370, %f346;
	fma.rn.f32 	%f427, %f419, %f372, %f347;
	ld.global.f32 	%f428, [%rd23+8];
	fma.rn.f32 	%f429, %f428, %f358, %f349;
	fma.rn.f32 	%f430, %f428, %f360, %f350;
	fma.rn.f32 	%f431, %f428, %f362, %f351;
	fma.rn.f32 	%f432, %f428, %f364, %f352;
	fma.rn.f32 	%f433, %f428, %f366, %f353;
	fma.rn.f32 	%f434, %f428, %f368, %f354;
	fma.rn.f32 	%f435, %f428, %f370, %f355;
	fma.rn.f32 	%f436, %f428, %f372, %f356;
	add.s64 	%rd27, %rd26, %rd24;
	ld.global.f32 	%f437, [%rd6+12];
	ld.global.f32 	%f438, [%rd27];
	fma.rn.f32 	%f439, %f437, %f438, %f359;
	ld.global.f32 	%f440, [%rd27+4];
	fma.rn.f32 	%f441, %f437, %f440, %f361;
	ld.global.f32 	%f442, [%rd27+8];
	fma.rn.f32 	%f443, %f437, %f442, %f363;
	ld.global.f32 	%f444, [%rd27+12];
	fma.rn.f32 	%f445, %f437, %f444, %f365;
	ld.global.f32 	%f446, [%rd27+16];
	fma.rn.f32 	%f447, %f437, %f446, %f367;
	ld.global.f32 	%f448, [%rd27+20];
	fma.rn.f32 	%f449, %f437, %f448, %f369;
	ld.global.f32 	%f450, [%rd27+24];
	fma.rn.f32 	%f451, %f437, %f450, %f371;
	ld.global.f32 	%f452, [%rd27+28];
	fma.rn.f32 	%f453, %f437, %f452, %f373;
	ld.global.f32 	%f454, [%rd11+12];
	fma.rn.f32 	%f455, %f454, %f438, %f375;
	fma.rn.f32 	%f456, %f454, %f440, %f376;
	fma.rn.f32 	%f457, %f454, %f442, %f377;
	fma.rn.f32 	%f458, %f454, %f444, %f378;
	fma.rn.f32 	%f459, %f454, %f446, %f379;
	fma.rn.f32 	%f460, %f454, %f448, %f380;
	fma.rn.f32 	%f461, %f454, %f450, %f381;
	fma.rn.f32 	%f462, %f454, %f452, %f382;
	ld.global.f32 	%f463, [%rd13+12];
	fma.rn.f32 	%f464, %f463, %f438, %f384;
	fma.rn.f32 	%f465, %f463, %f440, %f385;
	fma.rn.f32 	%f466, %f463, %f442, %f386;
	fma.rn.f32 	%f467, %f463, %f444, %f387;
	fma.rn.f32 	%f468, %f463, %f446, %f388;
	fma.rn.f32 	%f469, %f463, %f448, %f389;
	fma.rn.f32 	%f470, %f463, %f450, %f390;
	fma.rn.f32 	%f471, %f463, %f452, %f391;
	ld.global.f32 	%f472, [%rd15+12];
	fma.rn.f32 	%f473, %f472, %f438, %f393;
	fma.rn.f32 	%f474, %f472, %f440, %f394;
	fma.rn.f32 	%f475, %f472, %f442, %f395;
	fma.rn.f32 	%f476, %f472, %f444, %f396;
	fma.rn.f32 	%f477, %f472, %f446, %f397;
	fma.rn.f32 	%f478, %f472, %f448, %f398;
	fma.rn.f32 	%f479, %f472, %f450, %f399;
	fma.rn.f32 	%f480, %f472, %f452, %f400;
	ld.global.f32 	%f481, [%rd17+12];
	fma.rn.f32 	%f482, %f481, %f438, %f402;
	fma.rn.f32 	%f483, %f481, %f440, %f403;
	fma.rn.f32 	%f484, %f481, %f442, %f404;
	fma.rn.f32 	%f485, %f481, %f444, %f405;
	fma.rn.f32 	%f486, %f481, %f446, %f406;
	fma.rn.f32 	%f487, %f481, %f448, %f407;
	fma.rn.f32 	%f488, %f481, %f450, %f408;
	fma.rn.f32 	%f489, %f481, %f452, %f409;
	ld.global.f32 	%f490, [%rd19+12];
	fma.rn.f32 	%f491, %f490, %f438, %f411;
	fma.rn.f32 	%f492, %f490, %f440, %f412;
	fma.rn.f32 	%f493, %f490, %f442, %f413;
	fma.rn.f32 	%f494, %f490, %f444, %f414;
	fma.rn.f32 	%f495, %f490, %f446, %f415;
	fma.rn.f32 	%f496, %f490, %f448, %f416;
	fma.rn.f32 	%f497, %f490, %f450, %f417;
	fma.rn.f32 	%f498, %f490, %f452, %f418;
	ld.global.f32 	%f499, [%rd21+12];
	fma.rn.f32 	%f500, %f499, %f438, %f420;
	fma.rn.f32 	%f501, %f499, %f440, %f421;
	fma.rn.f32 	%f502, %f499, %f442, %f422;
	fma.rn.f32 	%f503, %f499, %f444, %f423;
	fma.rn.f32 	%f504, %f499, %f446, %f424;
	fma.rn.f32 	%f505, %f499, %f448, %f425;
	fma.rn.f32 	%f506, %f499, %f450, %f426;
	fma.rn.f32 	%f507, %f499, %f452, %f427;
	ld.global.f32 	%f508, [%rd23+12];
	fma.rn.f32 	%f509, %f508, %f438, %f429;
	fma.rn.f32 	%f510, %f508, %f440, %f430;
	fma.rn.f32 	%f511, %f508, %f442, %f431;
	fma.rn.f32 	%f512, %f508, %f444, %f432;
	fma.rn.f32 	%f513, %f508, %f446, %f433;
	fma.rn.f32 	%f514, %f508, %f448, %f434;
	fma.rn.f32 	%f515, %f508, %f450, %f435;
	fma.rn.f32 	%f516, %f508, %f452, %f436;
	add.s64 	%rd28, %rd27, %rd24;
	ld.global.f32 	%f517, [%rd6+16];
	ld.global.f32 	%f518, [%rd28];
	fma.rn.f32 	%f519, %f517, %f518, %f439;
	ld.global.f32 	%f520, [%rd28+4];
	fma.rn.f32 	%f521, %f517, %f520, %f441;
	ld.global.f32 	%f522, [%rd28+8];
	fma.rn.f32 	%f523, %f517, %f522, %f443;
	ld.global.f32 	%f524, [%rd28+12];
	fma.rn.f32 	%f525, %f517, %f524, %f445;
	ld.global.f32 	%f526, [%rd28+16];
	fma.rn.f32 	%f527, %f517, %f526, %f447;
	ld.global.f32 	%f528, [%rd28+20];
	fma.rn.f32 	%f529, %f517, %f528, %f449;
	ld.global.f32 	%f530, [%rd28+24];
	fma.rn.f32 	%f531, %f517, %f530, %f451;
	ld.global.f32 	%f532, [%rd28+28];
	fma.rn.f32 	%f533, %f517, %f532, %f453;
	ld.global.f32 	%f534, [%rd11+16];
	fma.rn.f32 	%f535, %f534, %f518, %f455;
	fma.rn.f32 	%f536, %f534, %f520, %f456;
	fma.rn.f32 	%f537, %f534, %f522, %f457;
	fma.rn.f32 	%f538, %f534, %f524, %f458;
	fma.rn.f32 	%f539, %f534, %f526, %f459;
	fma.rn.f32 	%f540, %f534, %f528, %f460;
	fma.rn.f32 	%f541, %f534, %f530, %f461;
	fma.rn.f32 	%f542, %f534, %f532, %f462;
	ld.global.f32 	%f543, [%rd13+16];
	fma.rn.f32 	%f544, %f543, %f518, %f464;
	fma.rn.f32 	%f545, %f543, %f520, %f465;
	fma.rn.f32 	%f546, %f543, %f522, %f466;
	fma.rn.f32 	%f547, %f543, %f524, %f467;
	fma.rn.f32 	%f548, %f543, %f526, %f468;
	fma.rn.f32 	%f549, %f543, %f528, %f469;
	fma.rn.f32 	%f550, %f543, %f530, %f470;
	fma.rn.f32 	%f551, %f543, %f532, %f471;
	ld.global.f32 	%f552, [%rd15+16];
	fma.rn.f32 	%f553, %f552, %f518, %f473;
	fma.rn.f32 	%f554, %f552, %f520, %f474;
	fma.rn.f32 	%f555, %f552, %f522, %f475;
	fma.rn.f32 	%f556, %f552, %f524, %f476;
	fma.rn.f32 	%f557, %f552, %f526, %f477;
	fma.rn.f32 	%f558, %f552, %f528, %f478;
	fma.rn.f32 	%f559, %f552, %f530, %f479;
	fma.rn.f32 	%f560, %f552, %f532, %f480;
	ld.global.f32 	%f561, [%rd17+16];
	fma.rn.f32 	%f562, %f561, %f518, %f482;
	fma.rn.f32 	%f563, %f561, %f520, %f483;
	fma.rn.f32 	%f564, %f561, %f522, %f484;
	fma.rn.f32 	%f565, %f561, %f524, %f485;
	fma.rn.f32 	%f566, %f561, %f526, %f486;
	fma.rn.f32 	%f567, %f561, %f528, %f487;
	fma.rn.f32 	%f568, %f561, %f530, %f488;
	fma.rn.f32 	%f569, %f561, %f532, %f489;
	ld.global.f32 	%f570, [%rd19+16];
	fma.rn.f32 	%f571, %f570, %f518, %f491;
	fma.rn.f32 	%f572, %f570, %f520, %f492;
	fma.rn.f32 	%f573, %f570, %f522, %f493;
	fma.rn.f32 	%f574, %f570, %f524, %f494;
	fma.rn.f32 	%f575, %f570, %f526, %f495;
	fma.rn.f32 	%f576, %f570, %f528, %f496;
	fma.rn.f32 	%f577, %f570, %f530, %f497;
	fma.rn.f32 	%f578, %f570, %f532, %f498;
	ld.global.f32 	%f579, [%rd21+16];
	fma.rn.f32 	%f580, %f579, %f518, %f500;
	fma.rn.f32 	%f581, %f579, %f520, %f501;
	fma.rn.f32 	%f582, %f579, %f522, %f502;
	fma.rn.f32 	%f583, %f579, %f524, %f503;
	fma.rn.f32 	%f584, %f579, %f526, %f504;
	fma.rn.f32 	%f585, %f579, %f528, %f505;
	fma.rn.f32 	%f586, %f579, %f530, %f506;
	fma.rn.f32 	%f587, %f579, %f532, %f507;
	ld.global.f32 	%f588, [%rd23+16];
	fma.rn.f32 	%f589, %f588, %f518, %f509;
	fma.rn.f32 	%f590, %f588, %f520, %f510;
	fma.rn.f32 	%f591, %f588, %f522, %f511;
	fma.rn.f32 	%f592, %f588, %f524, %f512;
	fma.rn.f32 	%f593, %f588, %f526, %f513;
	fma.rn.f32 	%f594, %f588, %f528, %f514;
	fma.rn.f32 	%f595, %f588, %f530, %f515;
	fma.rn.f32 	%f596, %f588, %f532, %f516;
	add.s64 	%rd29, %rd28, %rd24;
	ld.global.f32 	%f597, [%rd6+20];
	ld.global.f32 	%f598, [%rd29];
	fma.rn.f32 	%f599, %f597, %f598, %f519;
	ld.global.f32 	%f600, [%rd29+4];
	fma.rn.f32 	%f601, %f597, %f600, %f521;
	ld.global.f32 	%f602, [%rd29+8];
	fma.rn.f32 	%f603, %f597, %f602, %f523;
	ld.global.f32 	%f604, [%rd29+12];
	fma.rn.f32 	%f605, %f597, %f604, %f525;
	ld.global.f32 	%f606, [%rd29+16];
	fma.rn.f32 	%f607, %f597, %f606, %f527;
	ld.global.f32 	%f608, [%rd29+20];
	fma.rn.f32 	%f609, %f597, %f608, %f529;
	ld.global.f32 	%f610, [%rd29+24];
	fma.rn.f32 	%f611, %f597, %f610, %f531;
	ld.global.f32 	%f612, [%rd29+28];
	fma.rn.f32 	%f613, %f597, %f612, %f533;
	ld.global.f32 	%f614, [%rd11+20];
	fma.rn.f32 	%f615, %f614, %f598, %f535;
	fma.rn.f32 	%f616, %f614, %f600, %f536;
	fma.rn.f32 	%f617, %f614, %f602, %f537;
	fma.rn.f32 	%f618, %f614, %f604, %f538;
	fma.rn.f32 	%f619, %f614, %f606, %f539;
	fma.rn.f32 	%f620, %f614, %f608, %f540;
	fma.rn.f32 	%f621, %f614, %f610, %f541;
	fma.rn.f32 	%f622, %f614, %f612, %f542;
	ld.global.f32 	%f623, [%rd13+20];
	fma.rn.f32 	%f624, %f623, %f598, %f544;
	fma.rn.f32 	%f625, %f623, %f600, %f545;
	fma.rn.f32 	%f626, %f623, %f602, %f546;
	fma.rn.f32 	%f627, %f623, %f604, %f547;
	fma.rn.f32 	%f628, %f623, %f606, %f548;
	fma.rn.f32 	%f629, %f623, %f608, %f549;
	fma.rn.f32 	%f630, %f623, %f610, %f550;
	fma.rn.f32 	%f631, %f623, %f612, %f551;
	ld.global.f32 	%f632, [%rd15+20];
	fma.rn.f32 	%f633, %f632, %f598, %f553;
	fma.rn.f32 	%f634, %f632, %f600, %f554;
	fma.rn.f32 	%f635, %f632, %f602, %f555;
	fma.rn.f32 	%f636, %f632, %f604, %f556;
	fma.rn.f32 	%f637, %f632, %f606, %f557;
	fma.rn.f32 	%f638, %f632, %f608, %f558;
	fma.rn.f32 	%f639, %f632, %f610, %f559;
	fma.rn.f32 	%f640, %f632, %f612, %f560;
	ld.global.f32 	%f641, [%rd17+20];
	fma.rn.f32 	%f642, %f641, %f598, %f562;
	fma.rn.f32 	%f643, %f641, %f600, %f563;
	fma.rn.f32 	%f644, %f641, %f602, %f564;
	fma.rn.f32 	%f645, %f641, %f604, %f565;
	fma.rn.f32 	%f646, %f641, %f606, %f566;
	fma.rn.f32 	%f647, %f641, %f608, %f567;
	fma.rn.f32 	%f648, %f641, %f610, %f568;
	fma.rn.f32 	%f649, %f641, %f612, %f569;
	ld.global.f32 	%f650, [%rd19+20];
	fma.rn.f32 	%f651, %f650, %f598, %f571;
	fma.rn.f32 	%f652, %f650, %f600, %f572;
	fma.rn.f32 	%f653, %f650, %f602, %f573;
	fma.rn.f32 	%f654, %f650, %f604, %f574;
	fma.rn.f32 	%f655, %f650, %f606, %f575;
	fma.rn.f32 	%f656, %f650, %f608, %f576;
	fma.rn.f32 	%f657, %f650, %f610, %f577;
	fma.rn.f32 	%f658, %f650, %f612, %f578;
	ld.global.f32 	%f659, [%rd21+20];
	fma.rn.f32 	%f660, %f659, %f598, %f580;
	fma.rn.f32 	%f661, %f659, %f600, %f581;
	fma.rn.f32 	%f662, %f659, %f602, %f582;
	fma.rn.f32 	%f663, %f659, %f604, %f583;
	fma.rn.f32 	%f664, %f659, %f606, %f584;
	fma.rn.f32 	%f665, %f659, %f608, %f585;
	fma.rn.f32 	%f666, %f659, %f610, %f586;
	fma.rn.f32 	%f667, %f659, %f612, %f587;
	ld.global.f32 	%f668, [%rd23+20];
	fma.rn.f32 	%f669, %f668, %f598, %f589;
	fma.rn.f32 	%f670, %f668, %f600, %f590;
	fma.rn.f32 	%f671, %f668, %f602, %f591;
	fma.rn.f32 	%f672, %f668, %f604, %f592;
	fma.rn.f32 	%f673, %f668, %f606, %f593;
	fma.rn.f32 	%f674, %f668, %f608, %f594;
	fma.rn.f32 	%f675, %f668, %f610, %f595;
	fma.rn.f32 	%f676, %f668, %f612, %f596;
	add.s64 	%rd30, %rd29, %rd24;
	ld.global.f32 	%f677, [%rd6+24];
	ld.global.f32 	%f678, [%rd30];
	fma.rn.f32 	%f679, %f677, %f678, %f599;
	ld.global.f32 	%f680, [%rd30+4];
	fma.rn.f32 	%f681, %f677, %f680, %f601;
	ld.global.f32 	%f682, [%rd30+8];
	fma.rn.f32 	%f683, %f677, %f682, %f603;
	ld.global.f32 	%f684, [%rd30+12];
	fma.rn.f32 	%f685, %f677, %f684, %f605;
	ld.global.f32 	%f686, [%rd30+16];
	fma.rn.f32 	%f687, %f677, %f686, %f607;
	ld.global.f32 	%f688, [%rd30+20];
	fma.rn.f32 	%f689, %f677, %f688, %f609;
	ld.global.f32 	%f690, [%rd30+24];
	fma.rn.f32 	%f691, %f677, %f690, %f611;
	ld.global.f32 	%f692, [%rd30+28];
	fma.rn.f32 	%f693, %f677, %f692, %f613;
	ld.global.f32 	%f694, [%rd11+24];
	fma.rn.f32 	%f695, %f694, %f678, %f615;
	fma.rn.f32 	%f696, %f694, %f680, %f616;
	fma.rn.f32 	%f697, %f694, %f682, %f617;
	fma.rn.f32 	%f698, %f694, %f684, %f618;
	fma.rn.f32 	%f699, %f694, %f686, %f619;
	fma.rn.f32 	%f700, %f694, %f688, %f620;
	fma.rn.f32 	%f701, %f694, %f690, %f621;
	fma.rn.f32 	%f702, %f694, %f692, %f622;
	ld.global.f32 	%f703, [%rd13+24];
	fma.rn.f32 	%f704, %f703, %f678, %f624;
	fma.rn.f32 	%f705, %f703, %f680, %f625;
	fma.rn.f32 	%f706, %f703, %f682, %f626;
	fma.rn.f32 	%f707, %f703, %f684, %f627;
	fma.rn.f32 	%f708, %f703, %f686, %f628;
	fma.rn.f32 	%f709, %f703, %f688, %f629;
	fma.rn.f32 	%f710, %f703, %f690, %f630;
	fma.rn.f32 	%f711, %f703, %f692, %f631;
	ld.global.f32 	%f712, [%rd15+24];
	fma.rn.f32 	%f713, %f712, %f678, %f633;
	fma.rn.f32 	%f714, %f712, %f680, %f634;
	fma.rn.f32 	%f715, %f712, %f682, %f635;
	fma.rn.f32 	%f716, %f712, %f684, %f636;
	fma.rn.f32 	%f717, %f712, %f686, %f637;
	fma.rn.f32 	%f718, %f712, %f688, %f638;
	fma.rn.f32 	%f719, %f712, %f690, %f639;
	fma.rn.f32 	%f720, %f712, %f692, %f640;
	ld.global.f32 	%f721, [%rd17+24];
	fma.rn.f32 	%f722, %f721, %f678, %f642;
	fma.rn.f32 	%f723, %f721, %f680, %f643;
	fma.rn.f32 	%f724, %f721, %f682, %f644;
	fma.rn.f32 	%f725, %f721, %f684, %f645;
	fma.rn.f32 	%f726, %f721, %f686, %f646;
	fma.rn.f32 	%f727, %f721, %f688, %f647;
	fma.rn.f32 	%f728, %f721, %f690, %f648;
	fma.rn.f32 	%f729, %f721, %f692, %f649;
	ld.global.f32 	%f730, [%rd19+24];
	fma.rn.f32 	%f731, %f730, %f678, %f651;
	fma.rn.f32 	%f732, %f730, %f680, %f652;
	fma.rn.f32 	%f733, %f730, %f682, %f653;
	fma.rn.f32 	%f734, %f730, %f684, %f654;
	fma.rn.f32 	%f735, %f730, %f686, %f655;
	fma.rn.f32 	%f736, %f730, %f688, %f656;
	fma.rn.f32 	%f737, %f730, %f690, %f657;
	fma.rn.f32 	%f738, %f730, %f692, %f658;
	ld.global.f32 	%f739, [%rd21+24];
	fma.rn.f32 	%f740, %f739, %f678, %f660;
	fma.rn.f32 	%f741, %f739, %f680, %f661;
	fma.rn.f32 	%f742, %f739, %f682, %f662;
	fma.rn.f32 	%f743, %f739, %f684, %f663;
	fma.rn.f32 	%f744, %f739, %f686, %f664;
	fma.rn.f32 	%f745, %f739, %f688, %f665;
	fma.rn.f32 	%f746, %f739, %f690, %f666;
	fma.rn.f32 	%f747, %f739, %f692, %f667;
	ld.global.f32 	%f748, [%rd23+24];
	fma.rn.f32 	%f749, %f748, %f678, %f669;
	fma.rn.f32 	%f750, %f748, %f680, %f670;
	fma.rn.f32 	%f751, %f748, %f682, %f671;
	fma.rn.f32 	%f752, %f748, %f684, %f672;
	fma.rn.f32 	%f753, %f748, %f686, %f673;
	fma.rn.f32 	%f754, %f748, %f688, %f674;
	fma.rn.f32 	%f755, %f748, %f690, %f675;
	fma.rn.f32 	%f756, %f748, %f692, %f676;
	add.s64 	%rd31, %rd30, %rd24;
	ld.global.f32 	%f757, [%rd6+28];
	ld.global.f32 	%f758, [%rd31];
	fma.rn.f32 	%f1094, %f757, %f758, %f679;
	ld.global.f32 	%f759, [%rd31+4];
	fma.rn.f32 	%f1093, %f757, %f759, %f681;
	ld.global.f32 	%f760, [%rd31+8];
	fma.rn.f32 	%f1092, %f757, %f760, %f683;
	ld.global.f32 	%f761, [%rd31+12];
	fma.rn.f32 	%f1091, %f757, %f761, %f685;
	ld.global.f32 	%f762, [%rd31+16];
	fma.rn.f32 	%f1090, %f757, %f762, %f687;
	ld.global.f32 	%f763, [%rd31+20];
	fma.rn.f32 	%f1089, %f757, %f763, %f689;
	ld.global.f32 	%f764, [%rd31+24];
	fma.rn.f32 	%f1088, %f757, %f764, %f691;
	ld.global.f32 	%f765, [%rd31+28];
	fma.rn.f32 	%f1087, %f757, %f765, %f693;
	ld.global.f32 	%f766, [%rd11+28];
	fma.rn.f32 	%f1086, %f766, %f758, %f695;
	fma.rn.f32 	%f1085, %f766, %f759, %f696;
	fma.rn.f32 	%f1084, %f766, %f760, %f697;
	fma.rn.f32 	%f1083, %f766, %f761, %f698;
	fma.rn.f32 	%f1082, %f766, %f762, %f699;
	fma.rn.f32 	%f1081, %f766, %f763, %f700;
	fma.rn.f32 	%f1080, %f766, %f764, %f701;
	fma.rn.f32 	%f1079, %f766, %f765, %f702;
	ld.global.f32 	%f767, [%rd13+28];
	fma.rn.f32 	%f1078, %f767, %f758, %f704;
	fma.rn.f32 	%f1077, %f767, %f759, %f705;
	fma.rn.f32 	%f1076, %f767, %f760, %f706;
	fma.rn.f32 	%f1075, %f767, %f761, %f707;
	fma.rn.f32 	%f1074, %f767, %f762, %f708;
	fma.rn.f32 	%f1073, %f767, %f763, %f709;
	fma.rn.f32 	%f1072, %f767, %f764, %f710;
	fma.rn.f32 	%f1071, %f767, %f765, %f711;
	ld.global.f32 	%f768, [%rd15+28];
	fma.rn.f32 	%f1070, %f768, %f758, %f713;
	fma.rn.f32 	%f1069, %f768, %f759, %f714;
	fma.rn.f32 	%f1068, %f768, %f760, %f715;
	fma.rn.f32 	%f1067, %f768, %f761, %f716;
	fma.rn.f32 	%f1066, %f768, %f762, %f717;
	fma.rn.f32 	%f1065, %f768, %f763, %f718;
	fma.rn.f32 	%f1064, %f768, %f764, %f719;
	fma.rn.f32 	%f1063, %f768, %f765, %f720;
	ld.global.f32 	%f769, [%rd17+28];
	fma.rn.f32 	%f1062, %f769, %f758, %f722;
	fma.rn.f32 	%f1061, %f769, %f759, %f723;
	fma.rn.f32 	%f1060, %f769, %f760, %f724;
	fma.rn.f32 	%f1059, %f769, %f761, %f725;
	fma.rn.f32 	%f1058, %f769, %f762, %f726;
	fma.rn.f32 	%f1057, %f769, %f763, %f727;
	fma.rn.f32 	%f1056, %f769, %f764, %f728;
	fma.rn.f32 	%f1055, %f769, %f765, %f729;
	ld.global.f32 	%f770, [%rd19+28];
	fma.rn.f32 	%f1054, %f770, %f758, %f731;
	fma.rn.f32 	%f1053, %f770, %f759, %f732;
	fma.rn.f32 	%f1052, %f770, %f760, %f733;
	fma.rn.f32 	%f1051, %f770, %f761, %f734;
	fma.rn.f32 	%f1050, %f770, %f762, %f735;
	fma.rn.f32 	%f1049, %f770, %f763, %f736;
	fma.rn.f32 	%f1048, %f770, %f764, %f737;
	fma.rn.f32 	%f1047, %f770, %f765, %f738;
	ld.global.f32 	%f771, [%rd21+28];
	fma.rn.f32 	%f1046, %f771, %f758, %f740;
	fma.rn.f32 	%f1045, %f771, %f759, %f741;
	fma.rn.f32 	%f1044, %f771, %f760, %f742;
	fma.rn.f32 	%f1043, %f771, %f761, %f743;
	fma.rn.f32 	%f1042, %f771, %f762, %f744;
	fma.rn.f32 	%f1041, %f771, %f763, %f745;
	fma.rn.f32 	%f1040, %f771, %f764, %f746;
	fma.rn.f32 	%f1039, %f771, %f765, %f747;
	ld.global.f32 	%f772, [%rd23+28];
	fma.rn.f32 	%f1038, %f772, %f758, %f749;
	fma.rn.f32 	%f1037, %f772, %f759, %f750;
	fma.rn.f32 	%f1036, %f772, %f760, %f751;
	fma.rn.f32 	%f1035, %f772, %f761, %f752;
	fma.rn.f32 	%f1034, %f772, %f762, %f753;
	fma.rn.f32 	%f1033, %f772, %f763, %f754;
	fma.rn.f32 	%f1032, %f772, %f764, %f755;
	fma.rn.f32 	%f1031, %f772, %f765, %f756;
	add.s32 	%r47, %r47, 8;
	shl.b32 	%r25, %r44, 3;
	add.s32 	%r46, %r46, %r25;
	add.s32 	%r45, %r45, 8;
	setp.lt.s32 	%p2, %r47, %r44;
	@%p2 bra 	$L__BB1_2;
$L__BB1_3:
	ld.param.f32 	%f966, [_Z11matmul_tilePKfS0_Pfiiiff_param_7];
	ld.param.f32 	%f965, [_Z11matmul_tilePKfS0_Pfiiiff_param_6];
	ld.param.u32 	%r43, [_Z11matmul_tilePKfS0_Pfiiiff_param_3];
	ld.param.u64 	%rd45, [_Z11matmul_tilePKfS0_Pfiiiff_param_2];
	cvta.to.global.u64 	%rd32, %rd45;
	mov.u32 	%r26, %ctaid.x;
	mov.u32 	%r27, %ntid.x;
	mul.lo.s32 	%r28, %r26, %r27;
	shl.b32 	%r29, %r28, 7;
	mov.u32 	%r30, %tid.x;
	shl.b32 	%r31, %r30, 3;
	add.s32 	%r32, %r29, %r31;
	mov.u32 	%r33, %ctaid.y;
	mov.u32 	%r34, %ntid.y;
	mul.lo.s32 	%r35, %r33, %r34;
	shl.b32 	%r36, %r35, 7;
	mov.u32 	%r37, %tid.y;
	shl.b32 	%r38, %r37, 3;
	add.s32 	%r39, %r36, %r38;
	mad.lo.s32 	%r40, %r32, %r43, %r39;
	mul.wide.s32 	%rd33, %r40, 4;
	add.s64 	%rd34, %rd32, %rd33;
	ld.global.f32 	%f773, [%rd34];
	mul.f32 	%f774, %f966, %f773;
	fma.rn.f32 	%f775, %f965, %f1094, %f774;
	st.global.f32 	[%rd34], %f775;
	ld.global.f32 	%f776, [%rd34+4];
	mul.f32 	%f777, %f966, %f776;
	fma.rn.f32 	%f778, %f965, %f1093, %f777;
	st.global.f32 	[%rd34+4], %f778;
	ld.global.f32 	%f779, [%rd34+8];
	mul.f32 	%f780, %f966, %f779;
	fma.rn.f32 	%f781, %f965, %f1092, %f780;
	st.global.f32 	[%rd34+8], %f781;
	ld.global.f32 	%f782, [%rd34+12];
	mul.f32 	%f783, %f966, %f782;
	fma.rn.f32 	%f784, %f965, %f1091, %f783;
	st.global.f32 	[%rd34+12], %f784;
	ld.global.f32 	%f785, [%rd34+16];
	mul.f32 	%f786, %f966, %f785;
	fma.rn.f32 	%f787, %f965, %f1090, %f786;
	st.global.f32 	[%rd34+16], %f787;
	ld.global.f32 	%f788, [%rd34+20];
	mul.f32 	%f789, %f966, %f788;
	fma.rn.f32 	%f790, %f965, %f1089, %f789;
	st.global.f32 	[%rd34+20], %f790;
	ld.global.f32 	%f791, [%rd34+24];
	mul.f32 	%f792, %f966, %f791;
	fma.rn.f32 	%f793, %f965, %f1088, %f792;
	st.global.f32 	[%rd34+24], %f793;
	ld.global.f32 	%f794, [%rd34+28];
	mul.f32 	%f795, %f966, %f794;
	fma.rn.f32 	%f796, %f965, %f1087, %f795;
	st.global.f32 	[%rd34+28], %f796;
	mul.wide.s32 	%rd35, %r43, 4;
	add.s64 	%rd36, %rd34, %rd35;
	ld.global.f32 	%f797, [%rd36];
	mul.f32 	%f798, %f966, %f797;
	fma.rn.f32 	%f799, %f965, %f1086, %f798;
	st.global.f32 	[%rd36], %f799;
	ld.global.f32 	%f800, [%rd36+4];
	mul.f32 	%f801, %f966, %f800;
	fma.rn.f32 	%f802, %f965, %f1085, %f801;
	st.global.f32 	[%rd36+4], %f802;
	ld.global.f32 	%f803, [%rd36+8];
	mul.f32 	%f804, %f966, %f803;
	fma.rn.f32 	%f805, %f965, %f1084, %f804;
	st.global.f32 	[%rd36+8], %f805;
	ld.global.f32 	%f806, [%rd36+12];
	mul.f32 	%f807, %f966, %f806;
	fma.rn.f32 	%f808, %f965, %f1083, %f807;
	st.global.f32 	[%rd36+12], %f808;
	ld.global.f32 	%f809, [%rd36+16];
	mul.f32 	%f810, %f966, %f809;
	fma.rn.f32 	%f811, %f965, %f1082, %f810;
	st.global.f32 	[%rd36+16], %f811;
	ld.global.f32 	%f812, [%rd36+20];
	mul.f32 	%f813, %f966, %f812;
	fma.rn.f32 	%f814, %f965, %f1081, %f813;
	st.global.f32 	[%rd36+20], %f814;
	ld.global.f32 	%f815, [%rd36+24];
	mul.f32 	%f816, %f966, %f815;
	fma.rn.f32 	%f817, %f965, %f1080, %f816;
	st.global.f32 	[%rd36+24], %f817;
	ld.global.f32 	%f818, [%rd36+28];
	mul.f32 	%f819, %f966, %f818;
	fma.rn.f32 	%f820, %f965, %f1079, %f819;
	st.global.f32 	[%rd36+28], %f820;
	add.s64 	%rd37, %rd36, %rd35;
	ld.global.f32 	%f821, [%rd37];
	mul.f32 	%f822, %f966, %f821;
	fma.rn.f32 	%f823, %f965, %f1078, %f822;
	st.global.f32 	[%rd37], %f823;
	ld.global.f32 	%f824, [%rd37+4];
	mul.f32 	%f825, %f966, %f824;
	fma.rn.f32 	%f826, %f965, %f1077, %f825;
	st.global.f32 	[%rd37+4], %f826;
	ld.global.f32 	%f827, [%rd37+8];
	mul.f32 	%f828, %f966, %f827;
	fma.rn.f32 	%f829, %f965, %f1076, %f828;
	st.global.f32 	[%rd37+8], %f829;
	ld.global.f32 	%f830, [%rd37+12];
	mul.f32 	%f831, %f966, %f830;
	fma.rn.f32 	%f832, %f965, %f1075, %f831;
	st.global.f32 	[%rd37+12], %f832;
	ld.global.f32 	%f833, [%rd37+16];
	mul.f32 	%f834, %f966, %f833;
	fma.rn.f32 	%f835, %f965, %f1074, %f834;
	st.global.f32 	[%rd37+16], %f835;
	ld.global.f32 	%f836, [%rd37+20];
	mul.f32 	%f837, %f966, %f836;
	fma.rn.f32 	%f838, %f965, %f1073, %f837;
	st.global.f32 	[%rd37+20], %f838;
	ld.global.f32 	%f839, [%rd37+24];
	mul.f32 	%f840, %f966, %f839;
	fma.rn.f32 	%f841, %f965, %f1072, %f840;
	st.global.f32 	[%rd37+24], %f841;
	ld.global.f32 	%f842, [%rd37+28];
	mul.f32 	%f843, %f966, %f842;
	fma.rn.f32 	%f844, %f965, %f1071, %f843;
	st.global.f32 	[%rd37+28], %f844;
	add.s64 	%rd38, %rd37, %rd35;
	ld.global.f32 	%f845, [%rd38];
	mul.f32 	%f846, %f966, %f845;
	fma.rn.f32 	%f847, %f965, %f1070, %f846;
	st.global.f32 	[%rd38], %f847;
	ld.global.f32 	%f848, [%rd38+4];
	mul.f32 	%f849, %f966, %f848;
	fma.rn.f32 	%f850, %f965, %f1069, %f849;
	st.global.f32 	[%rd38+4], %f850;
	ld.global.f32 	%f851, [%rd38+8];
	mul.f32 	%f852, %f966, %f851;
	fma.rn.f32 	%f853, %f965, %f1068, %f852;
	st.global.f32 	[%rd38+8], %f853;
	ld.global.f32 	%f854, [%rd38+12];
	mul.f32 	%f855, %f966, %f854;
	fma.rn.f32 	%f856, %f965, %f1067, %f855;
	st.global.f32 	[%rd38+12], %f856;
	ld.global.f32 	%f857, [%rd38+16];
	mul.f32 	%f858, %f966, %f857;
	fma.rn.f32 	%f859, %f965, %f1066, %f858;
	st.global.f32 	[%rd38+16], %f859;
	ld.global.f32 	%f860, [%rd38+20];
	mul.f32 	%f861, %f966, %f860;
	fma.rn.f32 	%f862, %f965, %f1065, %f861;
	st.global.f32 	[%rd38+20], %f862;
	ld.global.f32 	%f863, [%rd38+24];
	mul.f32 	%f864, %f966, %f863;
	fma.rn.f32 	%f865, %f965, %f1064, %f864;
	st.global.f32 	[%rd38+24], %f865;
	ld.global.f32 	%f866, [%rd38+28];
	mul.f32 	%f867, %f966, %f866;
	fma.rn.f32 	%f868, %f965, %f1063, %f867;
	st.global.f32 	[%rd38+28], %f868;
	add.s64 	%rd39, %rd38, %rd35;
	ld.global.f32 	%f869, [%rd39];
	mul.f32 	%f870, %f966, %f869;
	fma.rn.f32 	%f871, %f965, %f1062, %f870;
	st.global.f32 	[%rd39], %f871;
	ld.global.f32 	%f872, [%rd39+4];
	mul.f32 	%f873, %f966, %f872;
	fma.rn.f32 	%f874, %f965, %f1061, %f873;
	st.global.f32 	[%rd39+4], %f874;
	ld.global.f32 	%f875, [%rd39+8];
	mul.f32 	%f876, %f966, %f875;
	fma.rn.f32 	%f877, %f965, %f1060, %f876;
	st.global.f32 	[%rd39+8], %f877;
	ld.global.f32 	%f878, [%rd39+12];
	mul.f32 	%f879, %f966, %f878;
	fma.rn.f32 	%f880, %f965, %f1059, %f879;
	st.global.f32 	[%rd39+12], %f880;
	ld.global.f32 	%f881, [%rd39+16];
	mul.f32 	%f882, %f966, %f881;
	fma.rn.f32 	%f883, %f965, %f1058, %f882;
	st.global.f32 	[%rd39+16], %f883;
	ld.global.f32 	%f884, [%rd39+20];
	mul.f32 	%f885, %f966, %f884;
	fma.rn.f32 	%f886, %f965, %f1057, %f885;
	st.global.f32 	[%rd39+20], %f886;
	ld.global.f32 	%f887, [%rd39+24];
	mul.f32 	%f888, %f966, %f887;
	fma.rn.f32 	%f889, %f965, %f1056, %f888;
	st.global.f32 	[%rd39+24], %f889;
	ld.global.f32 	%f890, [%rd39+28];
	mul.f32 	%f891, %f966, %f890;
	fma.rn.f32 	%f892, %f965, %f1055, %f891;
	st.global.f32 	[%rd39+28], %f892;
	add.s64 	%rd40, %rd39, %rd35;
	ld.global.f32 	%f893, [%rd40];
	mul.f32 	%f894, %f966, %f893;
	fma.rn.f32 	%f895, %f965, %f1054, %f894;
	st.global.f32 	[%rd40], %f895;
	ld.global.f32 	%f896, [%rd40+4];
	mul.f32 	%f897, %f966, %f896;
	fma.rn.f32 	%f898, %f965, %f1053, %f897;
	st.global.f32 	[%rd40+4], %f898;
	ld.global.f32 	%f899, [%rd40+8];
	mul.f32 	%f900, %f966, %f899;
	fma.rn.f32 	%f901, %f965, %f1052, %f900;
	st.global.f32 	[%rd40+8], %f901;
	ld.global.f32 	%f902, [%rd40+12];
	mul.f32 	%f903, %f966, %f902;
	fma.rn.f32 	%f904, %f965, %f1051, %f903;
	st.global.f32 	[%rd40+12], %f904;
	ld.global.f32 	%f905, [%rd40+16];
	mul.f32 	%f906, %f966, %f905;
	fma.rn.f32 	%f907, %f965, %f1050, %f906;
	st.global.f32 	[%rd40+16], %f907;
	ld.global.f32 	%f908, [%rd40+20];
	mul.f32 	%f909, %f966, %f908;
	fma.rn.f32 	%f910, %f965, %f1049, %f909;
	st.global.f32 	[%rd40+20], %f910;
	ld.global.f32 	%f911, [%rd40+24];
	mul.f32 	%f912, %f966, %f911;
	fma.rn.f32 	%f913, %f965, %f1048, %f912;
	st.global.f32 	[%rd40+24], %f913;
	ld.global.f32 	%f914, [%rd40+28];
	mul.f32 	%f915, %f966, %f914;
	fma.rn.f32 	%f916, %f965, %f1047, %f915;
	st.global.f32 	[%rd40+28], %f916;
	add.s64 	%rd41, %rd40, %rd35;
	ld.global.f32 	%f917, [%rd41];
	mul.f32 	%f918, %f966, %f917;
	fma.rn.f32 	%f919, %f965, %f1046, %f918;
	st.global.f32 	[%rd41], %f919;
	ld.global.f32 	%f920, [%rd41+4];
	mul.f32 	%f921, %f966, %f920;
	fma.rn.f32 	%f922, %f965, %f1045, %f921;
	st.global.f32 	[%rd41+4], %f922;
	ld.global.f32 	%f923, [%rd41+8];
	mul.f32 	%f924, %f966, %f923;
	fma.rn.f32 	%f925, %f965, %f1044, %f924;
	st.global.f32 	[%rd41+8], %f925;
	ld.global.f32 	%f926, [%rd41+12];
	mul.f32 	%f927, %f966, %f926;
	fma.rn.f32 	%f928, %f965, %f1043, %f927;
	st.global.f32 	[%rd41+12], %f928;
	ld.global.f32 	%f929, [%rd41+16];
	mul.f32 	%f930, %f966, %f929;
	fma.rn.f32 	%f931, %f965, %f1042, %f930;
	st.global.f32 	[%rd41+16], %f931;
	ld.global.f32 	%f932, [%rd41+20];
	mul.f32 	%f933, %f966, %f932;
	fma.rn.f32 	%f934, %f965, %f1041, %f933;
	st.global.f32 	[%rd41+20], %f934;
	ld.global.f32 	%f935, [%rd41+24];
	mul.f32 	%f936, %f966, %f935;
	fma.rn.f32 	%f937, %f965, %f1040, %f936;
	st.global.f32 	[%rd41+24], %f937;
	ld.global.f32 	%f938, [%rd41+28];
	mul.f32 	%f939, %f966, %f938;
	fma.rn.f32 	%f940, %f965, %f1039, %f939;
	st.global.f32 	[%rd41+28], %f940;
	add.s64 	%rd42, %rd41, %rd35;
	ld.global.f32 	%f941, [%rd42];
	mul.f32 	%f942, %f966, %f941;
	fma.rn.f32 	%f943, %f965, %f1038, %f942;
	st.global.f32 	[%rd42], %f943;
	ld.global.f32 	%f944, [%rd42+4];
	mul.f32 	%f945, %f966, %f944;
	fma.rn.f32 	%f946, %f965, %f1037, %f945;
	st.global.f32 	[%rd42+4], %f946;
	ld.global.f32 	%f947, [%rd42+8];
	mul.f32 	%f948, %f966, %f947;
	fma.rn.f32 	%f949, %f965, %f1036, %f948;
	st.global.f32 	[%rd42+8], %f949;
	ld.global.f32 	%f950, [%rd42+12];
	mul.f32 	%f951, %f966, %f950;
	fma.rn.f32 	%f952, %f965, %f1035, %f951;
	st.global.f32 	[%rd42+12], %f952;
	ld.global.f32 	%f953, [%rd42+16];
	mul.f32 	%f954, %f966, %f953;
	fma.rn.f32 	%f955, %f965, %f1034, %f954;
	st.global.f32 	[%rd42+16], %f955;
	ld.global.f32 	%f956, [%rd42+20];
	mul.f32 	%f957, %f966, %f956;
	fma.rn.f32 	%f958, %f965, %f1033, %f957;
	st.global.f32 	[%rd42+20], %f958;
	ld.global.f32 	%f959, [%rd42+24];
	mul.f32 	%f960, %f966, %f959;
	fma.rn.f32 	%f961, %f965, %f1032, %f960;
	st.global.f32 	[%rd42+24], %f961;
	ld.global.f32 	%f962, [%rd42+28];
	mul.f32 	%f963, %f966, %f962;
	fma.rn.f32 	%f964, %f965, %f1031, %f963;
	st.global.f32 	[%rd42+28], %f964;
	ret;

}


// ===== COMPILED SASS (sm_100) =====

	.target	sm_100

	.elftype	@"ET_EXEC"


//--------------------- .note.nv.tkinfo           --------------------------
	.section	.note.nv.tkinfo,"",@"SHT_NOTE"
	.sectionflags	@"SHF_NOTE_NV_TKINFO"
	.tkinfo
        /*0018*/ 	.word	0x00000002
        /*0030*/ 	.string	""
        /*0030*/ 	.string	"ptxas"
        /*0030*/ 	.string	"Cuda compilation tools, release 13.0, V13.0.88"
        /*0030*/ 	.string	"Build cuda_13.0.r13.0/compiler.36424714_0"
        /*0030*/ 	.string	"-arch sm_100 -m 64 "



//--------------------- .note.nv.cuinfo           --------------------------
	.section	.note.nv.cuinfo,"",@"SHT_NOTE"
	.sectionflags	@"SHF_NOTE_NV_CUINFO"
        /*0018*/ 	.short	0x0002
        /*001a*/ 	.short	0x0064
        /*001c*/ 	.short	0x0082
	.zero		2


//--------------------- .nv.info                  --------------------------
	.section	.nv.info,"",@"SHT_CUDA_INFO"
	.align	4


	//----- nvinfo : EIATTR_REGCOUNT
	.align		4
        /*0000*/ 	.byte	0x04, 0x2f
        /*0002*/ 	.short	(.L_1 - .L_0)
	.align		4
.L_0:
        /*0004*/ 	.word	index@(_Z6matmulPKfS0_Pfiiiff)
        /*0008*/ 	.word	0x00000020


	//----- nvinfo : EIATTR_FRAME_SIZE
	.align		4
.L_1:
        /*000c*/ 	.byte	0x04, 0x11
        /*000e*/ 	.short	(.L_3 - .L_2)
	.align		4
.L_2:
        /*0010*/ 	.word	index@(_Z6matmulPKfS0_Pfiiiff)
        /*0014*/ 	.word	0x00000000


	//----- nvinfo : EIATTR_REGCOUNT
	.align		4
.L_3:
        /*0018*/ 	.byte	0x04, 0x2f
        /*001a*/ 	.short	(.L_5 - .L_4)
	.align		4
.L_4:
        /*001c*/ 	.word	index@(_Z11matmul_tilePKfS0_Pfiiiff)
        /*0020*/ 	.word	0x000000a2


	//----- nvinfo : EIATTR_FRAME_SIZE
	.align		4
.L_5:
        /*0024*/ 	.byte	0x04, 0x11
        /*0026*/ 	.short	(.L_7 - .L_6)
	.align		4
.L_6:
        /*0028*/ 	.word	index@(_Z11matmul_tilePKfS0_Pfiiiff)
        /*002c*/ 	.word	0x00000000


	//----- nvinfo : EIATTR_MIN_STACK_SIZE
	.align		4
.L_7:
        /*0030*/ 	.byte	0x04, 0x12
        /*0032*/ 	.short	(.L_9 - .L_8)
	.align		4
.L_8:
        /*0034*/ 	.word	index@(_Z11matmul_tilePKfS0_Pfiiiff)
        /*0038*/ 	.word	0x00000000


	//----- nvinfo : EIATTR_MIN_STACK_SIZE
	.align		4
.L_9:
        /*003c*/ 	.byte	0x04, 0x12
        /*003e*/ 	.short	(.L_11 - .L_10)
	.align		4
.L_10:
        /*0040*/ 	.word	index@(_Z6matmulPKfS0_Pfiiiff)
        /*0044*/ 	.word	0x00000000
.L_11:


//--------------------- .nv.compat                --------------------------
	.section	.nv.compat,"",@"SHT_CUDA_COMPAT_INFO"
	.align	4
        /*0000*/ 	.byte	0x02, 0x09, 0x00, 0x00, 0x02, 0x02, 0x01, 0x00, 0x02, 0x05, 0x05, 0x00, 0x03, 0x07, 0x01, 0x01
        /*0010*/ 	.byte	0x02, 0x03, 0x00, 0x00, 0x02, 0x06, 0x01, 0x00, 0x04, 0x0b, 0x08, 0x00, 0x09, 0x00, 0x00, 0x00
        /*0020*/ 	.byte	0x00, 0x00, 0x00, 0x00


//--------------------- .nv.info._Z11matmul_tilePKfS0_Pfiiiff --------------------------
	.section	.nv.info._Z11matmul_tilePKfS0_Pfiiiff,"",@"SHT_CUDA_INFO"
	.sectionflags	@""
	.align	4


	//----- nvinfo : EIATTR_CUDA_API_VERSION
	.align		4
        /*0000*/ 	.byte	0x04, 0x37
        /*0002*/ 	.short	(.L_13 - .L_12)
.L_12:
        /*0004*/ 	.word	0x00000082


	//----- nvinfo : EIATTR_KPARAM_INFO
	.align		4
.L_13:
        /*0008*/ 	.byte	0x04, 0x17
        /*000a*/ 	.short	(.L_15 - .L_14)
.L_14:
        /*000c*/ 	.word	0x00000000
        /*0010*/ 	.short	0x0007
        /*0012*/ 	.short	0x0028
        /*0014*/ 	.byte	0x00, 0xf0, 0x11, 0x00


	//----- nvinfo : EIATTR_KPARAM_INFO
	.align		4
.L_15:
        /*0018*/ 	.byte	0x04, 0x17
        /*001a*/ 	.short	(.L_17 - .L_16)
.L_16:
        /*001c*/ 	.word	0x00000000
        /*0020*/ 	.short	0x0006
        /*0022*/ 	.short	0x0024
        /*0024*/ 	.byte	0x00, 0xf0, 0x11, 0x00


	//----- nvinfo : EIATTR_KPARAM_INFO
	.align		4
.L_17:
        /*0028*/ 	.byte	0x04, 0x17
        /*002a*/ 	.short	(.L_19 - .L_18)
.L_18:
        /*002c*/ 	.word	0x00000000
        /*0030*/ 	.short	0x0005
        /*0032*/ 	.short	0x0020
        /*0034*/ 	.byte	0x00, 0xf0, 0x11, 0x00


	//----- nvinfo : EIATTR_KPARAM_INFO
	.align		4
.L_19:
        /*0038*/ 	.byte	0x04, 0x17
        /*003a*/ 	.short	(.L_21 - .L_20)
.L_20:
        /*003c*/ 	.word	0x00000000
        /*0040*/ 	.short	0x0004
        /*0042*/ 	.short	0x001c
        /*0044*/ 	.byte	0x00, 0xf0, 0x11, 0x00


	//----- nvinfo : EIATTR_KPARAM_INFO
	.align		4
.L_21:
        /*0048*/ 	.byte	0x04, 0x17
        /*004a*/ 	.short	(.L_23 - .L_22)
.L_22:
        /*004c*/ 	.word	0x00000000
        /*0050*/ 	.short	0x0003
        /*0052*/ 	.short	0x0018
        /*0054*/ 	.byte	0x00, 0xf0, 0x11, 0x00


	//----- nvinfo : EIATTR_KPARAM_INFO
	.align		4
.L_23:
        /*0058*/ 	.byte	0x04, 0x17
        /*005a*/ 	.short	(.L_25 - .L_24)
.L_24:
        /*005c*/ 	.word	0x00000000
        /*0060*/ 	.short	0x0002
        /*0062*/ 	.short	0x0010
        /*0064*/ 	.byte	0x00, 0xf5, 0x21, 0x00


	//----- nvinfo : EIATTR_KPARAM_INFO
	.align		4
.L_25:
        /*0068*/ 	.byte	0x04, 0x17
        /*006a*/ 	.short	(.L_27 - .L_26)
.L_26:
        /*006c*/ 	.word	0x00000000
        /*0070*/ 	.short	0x0001
        /*0072*/ 	.short	0x0008
        /*0074*/ 	.byte	0x00, 0xf5, 0x21, 0x00


	//----- nvinfo : EIATTR_KPARAM_INFO
	.align		4
.L_27:
        /*0078*/ 	.byte	0x04, 0x17
        /*007a*/ 	.short	(.L_29 - .L_28)
.L_28:
        /*007c*/ 	.word	0x00000000
        /*0080*/ 	.short	0x0000
        /*0082*/ 	.short	0x0000
        /*0084*/ 	.byte	0x00, 0xf5, 0x21, 0x00


	//----- nvinfo : EIATTR_SPARSE_MMA_MASK
	.align		4
.L_29:
        /*0088*/ 	.byte	0x03, 0x50
        /*008a*/ 	.short	0x0000


	//----- nvinfo : EIATTR_MAXREG_COUNT
	.align		4
        /*008c*/ 	.byte	0x03, 0x1b
        /*008e*/ 	.short	0x00ff


	//----- nvinfo : EIATTR_MERCURY_ISA_VERSION
	.align		4
        /*0090*/ 	.byte	0x03, 0x5f
        /*0092*/ 	.short	0x0101


	//----- nvinfo : EIATTR_VRC_CTA_INIT_COUNT
	.align		4
        /*0094*/ 	.byte	0x02, 0x4a
	.zero		1
	.zero		1


	//----- nvinfo : EIATTR_EXIT_INSTR_OFFSETS
	.align		4
        /*0098*/ 	.byte	0x04, 0x1c
        /*009a*/ 	.short	(.L_31 - .L_30)


	//   ....[0]....
.L_30:
        /*009c*/ 	.word	0x00003ee0


	//----- nvinfo : EIATTR_CBANK_PARAM_SIZE
	.align		4
.L_31:
        /*00a0*/ 	.byte	0x03, 0x19
        /*00a2*/ 	.short	0x002c


	//----- nvinfo : EIATTR_PARAM_CBANK
	.align		4
        /*00a4*/ 	.byte	0x04, 0x0a
        /*00a6*/ 	.short	(.L_33 - .L_32)
	.align		4
.L_32:
        /*00a8*/ 	.word	index@(.nv.constant0._Z11matmul_tilePKfS0_Pfiiiff)
        /*00ac*/ 	.short	0x0380
        /*00ae*/ 	.short	0x002c


	//----- nvinfo : EIATTR_SW_WAR
	.align		4
.L_33:
        /*00b0*/ 	.byte	0x04, 0x36
        /*00b2*/ 	.short	(.L_35 - .L_34)
.L_34:
        /*00b4*/ 	.word	0x00000008
.L_35:


//--------------------- .nv.info._Z6matmulPKfS0_Pfiiiff --------------------------
	.section	.nv.info._Z6matmulPKfS0_Pfiiiff,"",@"SHT_CUDA_INFO"
	.sectionflags	@""
	.align	4


	//----- nvinfo : EIATTR_CUDA_API_VERSION
	.align		4
        /*0000*/ 	.byte	0x04, 0x37
        /*0002*/ 	.short	(.L_37 - .L_36)
.L_36:
        /*0004*/ 	.word	0x00000082


	//----- nvinfo : EIATTR_KPARAM_INFO
	.align		4
.L_37:
        /*0008*/ 	.byte	0x04, 0x17
        /*000a*/ 	.short	(.L_39 - .L_38)
.L_38:
        /*000c*/ 	.word	0x00000000
        /*0010*/ 	.short	0x0007
        /*0012*/ 	.short	0x0028
        /*0014*/ 	.byte	0x00, 0xf0, 0x11, 0x00


	//----- nvinfo : EIATTR_KPARAM_INFO
	.align		4
.L_39:
        /*0018*/ 	.byte	0x04, 0x17
        /*001a*/ 	.short	(.L_41 - .L_40)
.L_40:
        /*001c*/ 	.word	0x00000000
        /*0020*/ 	.short	0x0006
        /*0022*/ 	.short	0x0024
        /*0024*/ 	.byte	0x00, 0xf0, 0x11, 0x00


	//----- nvinfo : EIATTR_KPARAM_INFO
	.align		4
.L_41:
        /*0028*/ 	.byte	0x04, 0x17
        /*002a*/ 	.short	(.L_43 - .L_42)
.L_42:
        /*002c*/ 	.word	0x00000000
        /*0030*/ 	.short	0x0005
        /*0032*/ 	.short	0x0020
        /*0034*/ 	.byte	0x00, 0xf0, 0x11, 0x00


	//----- nvinfo : EIATTR_KPARAM_INFO
	.align		4
.L_43:
        /*0038*/ 	.byte	0x04, 0x17
        /*003a*/ 	.short	(.L_45 - .L_44)
.L_44:
        /*003c*/ 	.word	0x00000000
        /*0040*/ 	.short	0x0004
        /*0042*/ 	.short	0x001c
        /*0044*/ 	.byte	0x00, 0xf0, 0x11, 0x00


	//----- nvinfo : EIATTR_KPARAM_INFO
	.align		4
.L_45:
        /*0048*/ 	.byte	0x04, 0x17
        /*004a*/ 	.short	(.L_47 - .L_46)
.L_46:
        /*004c*/ 	.word	0x00000000
        /*0050*/ 	.short	0x0003
        /*0052*/ 	.short	0x0018
        /*0054*/ 	.byte	0x00, 0xf0, 0x11, 0x00


	//----- nvinfo : EIATTR_KPARAM_INFO
	.align		4
.L_47:
        /*0058*/ 	.byte	0x04, 0x17
        /*005a*/ 	.short	(.L_49 - .L_48)
.L_48:
        /*005c*/ 	.word	0x00000000
        /*0060*/ 	.short	0x0002
        /*0062*/ 	.short	0x0010
        /*0064*/ 	.byte	0x00, 0xf5, 0x21, 0x00


	//----- nvinfo : EIATTR_KPARAM_INFO
	.align		4
.L_49:
        /*0068*/ 	.byte	0x04, 0x17
        /*006a*/ 	.short	(.L_51 - .L_50)
.L_50:
        /*006c*/ 	.word	0x00000000
        /*0070*/ 	.short	0x0001
        /*0072*/ 	.short	0x0008
        /*0074*/ 	.byte	0x00, 0xf5, 0x21, 0x00


	//----- nvinfo : EIATTR_KPARAM_INFO
	.align		4
.L_51:
        /*0078*/ 	.byte	0x04, 0x17
        /*007a*/ 	.short	(.L_53 - .L_52)
.L_52:
        /*007c*/ 	.word	0x00000000
        /*0080*/ 	.short	0x0000
        /*0082*/ 	.short	0x0000
        /*0084*/ 	.byte	0x00, 0xf5, 0x21, 0x00


	//----- nvinfo : EIATTR_SPARSE_MMA_MASK
	.align		4
.L_53:
        /*0088*/ 	.byte	0x03, 0x50
        /*008a*/ 	.short	0x0000


	//----- nvinfo : EIATTR_MAXREG_COUNT
	.align		4
        /*008c*/ 	.byte	0x03, 0x1b
        /*008e*/ 	.short	0x00ff


	//----- nvinfo : EIATTR_MERCURY_ISA_VERSION
	.align		4
        /*0090*/ 	.byte	0x03, 0x5f
        /*0092*/ 	.short	0x0101


	//----- nvinfo : EIATTR_VRC_CTA_INIT_COUNT
	.align		4
        /*0094*/ 	.byte	0x02, 0x4a
	.zero		1
	.zero		1


	//----- nvinfo : EIATTR_EXIT_INSTR_OFFSETS
	.align		4
        /*0098*/ 	.byte	0x04, 0x1c
        /*009a*/ 	.short	(.L_55 - .L_54)


	//   ....[0]....
.L_54:
        /*009c*/ 	.word	0x000000d0


	//   ....[1]....
        /*00a0*/ 	.word	0x00000980


	//----- nvinfo : EIATTR_CBANK_PARAM_SIZE
	.align		4
.L_55:
        /*00a4*/ 	.byte	0x03, 0x19
        /*00a6*/ 	.short	0x002c


	//----- nvinfo : EIATTR_PARAM_CBANK
	.align		4
        /*00a8*/ 	.byte	0x04, 0x0a
        /*00aa*/ 	.short	(.L_57 - .L_56)
	.align		4
.L_56:
        /*00ac*/ 	.word	index@(.nv.constant0._Z6matmulPKfS0_Pfiiiff)
        /*00b0*/ 	.short	0x0380
        /*00b2*/ 	.short	0x002c


	//----- nvinfo : EIATTR_SW_WAR
	.align		4
.L_57:
        /*00b4*/ 	.byte	0x04, 0x36
        /*00b6*/ 	.short	(.L_59 - .L_58)
.L_58:
        /*00b8*/ 	.word	0x00000008
.L_59:


//--------------------- .nv.callgraph             --------------------------
	.section	.nv.callgraph,"",@"SHT_CUDA_CALLGRAPH"
	.align	4
	.sectionentsize	8
	.align		4
        /*0000*/ 	.word	0x00000000
	.align		4
        /*0004*/ 	.word	0xffffffff
	.align		4
        /*0008*/ 	.word	0x00000000
	.align		4
        /*000c*/ 	.word	0xfffffffe
	.align		4
        /*0010*/ 	.word	0x00000000
	.align		4
        /*0014*/ 	.word	0xfffffffd
	.align		4
        /*0018*/ 	.word	0x00000000
	.align		4
        /*001c*/ 	.word	0xfffffffc


//--------------------- .text._Z11matmul_tilePKfS0_Pfiiiff --------------------------
	.section	.text._Z11matmul_tilePKfS0_Pfiiiff,"ax",@progbits
	.align	128
        .global         _Z11matmul_tilePKfS0_Pfiiiff
        .type           _Z11matmul_tilePKfS0_Pfiiiff,@function
        .size           _Z11matmul_tilePKfS0_Pfiiiff,(.L_x_8 - _Z11matmul_tilePKfS0_Pfiiiff)
        .other          _Z11matmul_tilePKfS0_Pfiiiff,@"STO_CUDA_ENTRY STV_DEFAULT"
_Z11matmul_tilePKfS0_Pfiiiff:
.text._Z11matmul_tilePKfS0_Pfiiiff:
[----:B------:R-:W-:Y:S01]  /*0000*/  LDC R1, c[0x0][0x37c] ;  /* 0x0000df00ff017b82 */ /* 0x000fe20000000800 */
[----:B------:R-:W0:Y:S01]  /*0010*/  S2R R0, SR_CTAID.X ;  /* 0x0000000000007919 */ /* 0x000e220000002500 */
[----:B------:R-:W0:Y:S01]  /*0020*/  LDCU UR4, c[0x0][0x360] ;  /* 0x00006c00ff0477ac */ /* 0x000e220008000800 */
[----:B------:R-:W-:Y:S01]  /*0030*/  HFMA2 R97, -RZ, RZ, 0, 0 ;  /* 0x00000000ff617431 */ /* 0x000fe200000001ff */
[----:B------:R-:W-:Y:S01]  /*0040*/  MOV R108, RZ ;  /* 0x000000ff006c7202 */ /* 0x000fe20000000f00 */
[----:B------:R-:W1:Y:S01]  /*0050*/  S2R R6, SR_TID.X ;  /* 0x0000000000067919 */ /* 0x000e620000002100 */
[----:B------:R-:W2:Y:S01]  /*0060*/  LDCU UR5, c[0x0][0x364] ;  /* 0x00006c80ff0577ac */ /* 0x000ea20008000800 */
[----:B------:R-:W-:Y:S01]  /*0070*/  HFMA2 R116, -RZ, RZ, 0, 0 ;  /* 0x00000000ff747431 */ /* 0x000fe200000001ff */
[----:B------:R-:W-:Y:S01]  /*0080*/  CS2R R114, SRZ ;  /* 0x0000000000727805 */ /* 0x000fe2000001ff00 */
[----:B------:R-:W2:Y:S01]  /*0090*/  S2R R2, SR_CTAID.Y ;  /* 0x0000000000027919 */ /* 0x000ea20000002600 */
[----:B------:R-:W3:Y:S01]  /*00a0*/  LDCU.64 UR6, c[0x0][0x358] ;  /* 0x00006b00ff0677ac */ /* 0x000ee20008000a00 */
[----:B------:R-:W-:Y:S01]  /*00b0*/  HFMA2 R110, -RZ, RZ, 0, 0 ;  /* 0x00000000ff6e7431 */ /* 0x000fe200000001ff */
[----:B------:R-:W-:Y:S01]  /*00c0*/  CS2R R100, SRZ ;  /* 0x0000000000647805 */ /* 0x000fe2000001ff00 */
[----:B------:R-:W4:Y:S01]  /*00d0*/  S2R R5, SR_TID.Y ;  /* 0x0000000000057919 */ /* 0x000f220000002200 */
[----:B------:R-:W-:Y:S01]  /*00e0*/  HFMA2 R16, -RZ, RZ, 0, 0 ;  /* 0x00000000ff107431 */ /* 0x000fe200000001ff */
[----:B------:R-:W-:Y:S01]  /*00f0*/  MOV R120, RZ ;  /* 0x000000ff00787202 */ /* 0x000fe20000000f00 */
[----:B------:R-:W-:Y:S01]  /*0100*/  HFMA2 R20, -RZ, RZ, 0, 0 ;  /* 0x00000000ff147431 */ /* 0x000fe200000001ff */
[----:B------:R-:W2:Y:S01]  /*0110*/  S2R R30, SR_TID.X ;  /* 0x00000000001e7919 */ /* 0x000ea20000002100 */
[----:B------:R-:W-:Y:S01]  /*0120*/  HFMA2 R124, -RZ, RZ, 0, 0 ;  /* 0x00000000ff7c7431 */ /* 0x000fe200000001ff */
[----:B------:R-:W-:Y:S01]  /*0130*/  CS2R R14, SRZ ;  /* 0x00000000000e7805 */ /* 0x000fe2000001ff00 */
[----:B------:R-:W-:Y:S01]  /*0140*/  HFMA2 R26, -RZ, RZ, 0, 0 ;  /* 0x00000000ff1a7431 */ /* 0x000fe200000001ff */
[----:B------:R-:W3:Y:S01]  /*0150*/  S2R R31, SR_TID.Y ;  /* 0x00000000001f7919 */ /* 0x000ee20000002200 */
[----:B------:R-:W-:Y:S01]  /*0160*/  HFMA2 R48, -RZ, RZ, 0, 0 ;  /* 0x00000000ff307431 */ /* 0x000fe200000001ff */
[----:B------:R-:W-:Y:S01]  /*0170*/  CS2R R76, SRZ ;  /* 0x00000000004c7805 */ /* 0x000fe2000001ff00 */
[----:B------:R-:W-:Y:S01]  /*0180*/  HFMA2 R88, -RZ, RZ, 0, 0 ;  /* 0x00000000ff587431 */ /* 0x000fe200000001ff */
[----:B------:R-:W-:Y:S01]  /*0190*/  MOV R112, RZ ;  /* 0x000000ff00707202 */ /* 0x000fe20000000f00 */
[----:B------:R-:W-:Y:S01]  /*01a0*/  HFMA2 R9, -RZ, RZ, 0, 0 ;  /* 0x00000000ff097431 */ /* 0x000fe200000001ff */
[----:B------:R-:W-:Y:S01]  /*01b0*/  MOV R18, RZ ;  /* 0x000000ff00127202 */ /* 0x000fe20000000f00 */
[----:B------:R-:W-:Y:S01]  /*01c0*/  HFMA2 R11, -RZ, RZ, 0, 0 ;  /* 0x00000000ff0b7431 */ /* 0x000fe200000001ff */
[----:B------:R-:W-:-:S02]  /*01d0*/  CS2R R84, SRZ ;  /* 0x0000000000547805 */ /* 0x000fc4000001ff00 */
[----:B------:R-:W-:Y:S02]  /*01e0*/  CS2R R22, SRZ ;  /* 0x0000000000167805 */ /* 0x000fe4000001ff00 */
[----:B------:R-:W-:Y:S02]  /*01f0*/  MOV R122, RZ ;  /* 0x000000ff007a7202 */ /* 0x000fe40000000f00 */
[----:B------:R-:W-:Y:S01]  /*0200*/  CS2R R82, SRZ ;  /* 0x0000000000527805 */ /* 0x000fe2000001ff00 */
[----:B0-----:R-:W-:Y:S01]  /*0210*/  IMAD R3, R0, UR4, RZ ;  /* 0x0000000400037c24 */ /* 0x001fe2000f8e02ff */
[----:B------:R-:W-:Y:S02]  /*0220*/  MOV R24, RZ ;  /* 0x000000ff00187202 */ /* 0x000fe40000000f00 */
[----:B------:R-:W-:Y:S02]  /*0230*/  CS2R R28, SRZ ;  /* 0x00000000001c7805 */ /* 0x000fe4000001ff00 */
[----:B------:R-:W-:-:S02]  /*0240*/  CS2R R32, SRZ ;  /* 0x0000000000207805 */ /* 0x000fc4000001ff00 */
[----:B------:R-:W-:Y:S02]  /*0250*/  CS2R R34, SRZ ;  /* 0x0000000000227805 */ /* 0x000fe4000001ff00 */
[----:B-1----:R-:W-:Y:S02]  /*0260*/  LEA R6, R3, R6, 0x4 ;  /* 0x0000000603067211 */ /* 0x002fe400078e20ff */
[----:B------:R-:W-:Y:S01]  /*0270*/  CS2R R36, SRZ ;  /* 0x0000000000247805 */ /* 0x000fe2000001ff00 */
[----:B------:R-:W0:Y:S01]  /*0280*/  LDC R3, c[0x0][0x3a0] ;  /* 0x0000e800ff037b82 */ /* 0x000e220000000800 */
[----:B--2---:R-:W-:Y:S01]  /*0290*/  IMAD R4, R2, UR5, RZ ;  /* 0x0000000502047c24 */ /* 0x004fe2000f8e02ff */
[----:B------:R-:W-:Y:S02]  /*02a0*/  CS2R R38, SRZ ;  /* 0x0000000000267805 */ /* 0x000fe4000001ff00 */
[----:B------:R-:W-:Y:S02]  /*02b0*/  CS2R R42, SRZ ;  /* 0x00000000002a7805 */ /* 0x000fe4000001ff00 */
[----:B------:R-:W-:-:S02]  /*02c0*/  MOV R40, RZ ;  /* 0x000000ff00287202 */ /* 0x000fc40000000f00 */
[----:B------:R-:W-:Y:S02]  /*02d0*/  CS2R R44, SRZ ;  /* 0x00000000002c7805 */ /* 0x000fe4000001ff00 */
[----:B----4-:R-:W-:Y:S02]  /*02e0*/  LEA R74, R4, R5, 0x4 ;  /* 0x00000005044a7211 */ /* 0x010fe400078e20ff */
[----:B------:R-:W-:Y:S02]  /*02f0*/  CS2R R46, SRZ ;  /* 0x00000000002e7805 */ /* 0x000fe4000001ff00 */
[----:B------:R-:W-:Y:S02]  /*0300*/  CS2R R80, SRZ ;  /* 0x0000000000507805 */ /* 0x000fe4000001ff00 */
[----:B------:R-:W-:Y:S02]  /*0310*/  CS2R R50, SRZ ;  /* 0x0000000000327805 */ /* 0x000fe4000001ff00 */
[----:B------:R-:W-:-:S02]  /*0320*/  CS2R R52, SRZ ;  /* 0x0000000000347805 */ /* 0x000fc4000001ff00 */
[----:B------:R-:W-:Y:S02]  /*0330*/  CS2R R72, SRZ ;  /* 0x0000000000487805 */ /* 0x000fe4000001ff00 */
[----:B------:R-:W-:Y:S02]  /*0340*/  MOV R5, RZ ;  /* 0x000000ff00057202 */ /* 0x000fe40000000f00 */
[----:B------:R-:W-:Y:S02]  /*0350*/  CS2R R86, SRZ ;  /* 0x0000000000567805 */ /* 0x000fe4000001ff00 */
[----:B------:R-:W-:Y:S02]  /*0360*/  MOV R7, RZ ;  /* 0x000000ff00077202 */ /* 0x000fe40000000f00 */
[----:B------:R-:W-:Y:S02]  /*0370*/  CS2R R78, SRZ ;  /* 0x00000000004e7805 */ /* 0x000fe4000001ff00 */
[----:B------:R-:W-:-:S02]  /*0380*/  MOV R90, RZ ;  /* 0x000000ff005a7202 */ /* 0x000fc40000000f00 */
[----:B------:R-:W-:Y:S02]  /*0390*/  MOV R102, RZ ;  /* 0x000000ff00667202 */ /* 0x000fe40000000f00 */
[----:B0-----:R-:W-:-:S13]  /*03a0*/  ISETP.GE.AND P0, PT, R3, 0x1, PT ;  /* 0x000000010300780c */ /* 0x001fda0003f06270 */
[----:B---3--:R-:W-:Y:S05]  /*03b0*/  @!P0 BRA `(.L_x_0) ;  /* 0x0000002800748947 */ /* 0x008fea0003800000 */
[----:B------:R-:W0:Y:S01]  /*03c0*/  LDC R75, c[0x0][0x398] ;  /* 0x0000e600ff4b7b82 */ /* 0x000e220000000800 */
[----:B------:R-:W-:Y:S01]  /*03d0*/  SHF.L.U32 R4, R6, 0x3, RZ ;  /* 0x0000000306047819 */ /* 0x000fe200000006ff */
[----:B------:R-:W-:Y:S01]  /*03e0*/  UMOV UR4, URZ ;  /* 0x000000ff00047c82 */ /* 0x000fe20008000000 */
[----:B------:R-:W-:Y:S02]  /*03f0*/  SHF.L.U32 R74, R74, 0x3, RZ ;  /* 0x000000034a4a7819 */ /* 0x000fe400000006ff */
[----:B------:R-:W-:Y:S01]  /*0400*/  MOV R97, RZ ;  /* 0x000000ff00617202 */ /* 0x000fe20000000f00 */
[----:B0-----:R-:W-:-:S07]  /*0410*/  IMAD R4, R4, R75, RZ ;  /* 0x0000004b04047224 */ /* 0x001fce00078e02ff */
.L_x_1:
[----:B------:R-:W0:Y:S08]  /*0420*/  LDC.64 R58, c[0x0][0x380] ;  /* 0x0000e000ff3a7b82 */ /* 0x000e300000000a00 */
[----:B------:R-:W1:Y:S01]  /*0430*/  LDC.64 R70, c[0x0][0x388] ;  /* 0x0000e200ff467b82 */ /* 0x000e620000000a00 */
[----:B0-----:R-:W-:-:S05]  /*0440*/  IMAD.WIDE R58, R4, 0x4, R58 ;  /* 0x00000004043a7825 */ /* 0x001fca00078e023a */
[----:B------:R-:W2:Y:S01]  /*0450*/  LDG.E R126, desc[UR6][R58.64] ;  /* 0x000000063a7e7981 */ /* 0x000ea2000c1e1900 */
[----:B------:R-:W-:-:S03]  /*0460*/  IMAD.WIDE R66, R75, 0xc, R58 ;  /* 0x0000000c4b427825 */ /* 0x000fc600078e023a */
[----:B------:R-:W3:Y:S01]  /*0470*/  LDG.E R21, desc[UR6][R58.64+0x4] ;  /* 0x000004063a157981 */ /* 0x000ee2000c1e1900 */
[----:B-1----:R-:W-:-:S03]  /*0480*/  IMAD.WIDE R70, R74, 0x4, R70 ;  /* 0x000000044a467825 */ /* 0x002fc600078e0246 */
[----:B------:R-:W4:Y:S01]  /*0490*/  LDG.E R19, desc[UR6][R66.64] ;  /* 0x0000000642137981 */ /* 0x000f22000c1e1900 */
[----:B------:R-:W-:-:S03]  /*04a0*/  IMAD.WIDE R62, R75, 0x10, R58 ;  /* 0x000000104b3e7825 */ /* 0x000fc600078e023a */
[----:B------:R-:W4:Y:S01]  /*04b0*/  LDG.E R117, desc[UR6][R70.64] ;  /* 0x0000000646757981 */ /* 0x000f22000c1e1900 */
[----:B------:R-:W-:-:S03]  /*04c0*/  IMAD.WIDE R68, R75, 0x4, R58 ;  /* 0x000000044b447825 */ /* 0x000fc600078e023a */
[----:B------:R-:W5:Y:S01]  /*04d0*/  LDG.E R113, desc[UR6][R70.64+0x4] ;  /* 0x0000040646717981 */ /* 0x000f62000c1e1900 */
[----:B------:R-:W-:-:S03]  /*04e0*/  IMAD.WIDE R60, R75, 0x8, R58 ;  /* 0x000000084b3c7825 */ /* 0x000fc600078e023a */
[----:B------:R-:W2:Y:S01]  /*04f0*/  LDG.E R105, desc[UR6][R70.64+0x8] ;  /* 0x0000080646697981 */ /* 0x000ea2000c1e1900 */
[----:B------:R-:W-:-:S03]  /*0500*/  IMAD.WIDE R64, R75, 0x14, R58 ;  /* 0x000000144b407825 */ /* 0x000fc600078e023a */
[----:B------:R-:W3:Y:S01]  /*0510*/  LDG.E R103, desc[UR6][R70.64+0xc] ;  /* 0x00000c0646677981 */ /* 0x000ee2000c1e1900 */
[----:B------:R-:W-:-:S03]  /*0520*/  IMAD.WIDE R56, R75, 0x18, R58 ;  /* 0x000000184b387825 */ /* 0x000fc600078e023a */
[----:B------:R-:W3:Y:S01]  /*0530*/  LDG.E R107, desc[UR6][R70.64+0x10] ;  /* 0x00001006466b7981 */ /* 0x000ee2000c1e1900 */
[----:B------:R-:W-:-:S03]  /*0540*/  IMAD.WIDE R54, R75, 0x1c, R58 ;  /* 0x0000001c4b367825 */ /* 0x000fc600078e023a */
[----:B------:R-:W3:Y:S04]  /*0550*/  LDG.E R109, desc[UR6][R70.64+0x14] ;  /* 0x00001406466d7981 */ /* 0x000ee8000c1e1900 */
[----:B------:R-:W3:Y:S04]  /*0560*/  LDG.E R111, desc[UR6][R70.64+0x18] ;  /* 0x00001806466f7981 */ /* 0x000ee8000c1e1900 */
[----:B------:R0:W3:Y:S04]  /*0570*/  LDG.E R104, desc[UR6][R70.64+0x1c] ;  /* 0x00001c0646687981 */ /* 0x0000e8000c1e1900 */
[----:B------:R-:W3:Y:S04]  /*0580*/  LDG.E R17, desc[UR6][R62.64] ;  /* 0x000000063e117981 */ /* 0x000ee8000c1e1900 */
[----:B------:R-:W3:Y:S04]  /*0590*/  LDG.E R27, desc[UR6][R68.64] ;  /* 0x00000006441b7981 */ /* 0x000ee8000c1e1900 */
[----:B------:R-:W3:Y:S04]  /*05a0*/  LDG.E R25, desc[UR6][R60.64] ;  /* 0x000000063c197981 */ /* 0x000ee8000c1e1900 */
[----:B------:R-:W3:Y:S04]  /*05b0*/  LDG.E R118, desc[UR6][R64.64] ;  /* 0x0000000640767981 */ /* 0x000ee8000c1e1900 */
[----:B------:R-:W3:Y:S04]  /*05c0*/  LDG.E R106, desc[UR6][R56.64] ;  /* 0x00000006386a7981 */ /* 0x000ee8000c1e1900 */
[----:B------:R-:W3:Y:S01]  /*05d0*/  LDG.E R99, desc[UR6][R54.64] ;  /* 0x0000000636637981 */ /* 0x000ee2000c1e1900 */
[----:B0-----:R-:W-:-:S03]  /*05e0*/  IMAD.WIDE.U32 R70, R3, 0x4, R70 ;  /* 0x0000000403467825 */ /* 0x001fc600078e0046 */
[----:B------:R-:W3:Y:S04]  /*05f0*/  LDG.E R8, desc[UR6][R68.64+0x4] ;  /* 0x0000040644087981 */ /* 0x000ee8000c1e1900 */
[----:B------:R-:W3:Y:S04]  /*0600*/  LDG.E R93, desc[UR6][R70.64] ;  /* 0x00000006465d7981 */ /* 0x000ee8000c1e1900 */
[----:B------:R-:W3:Y:S04]  /*0610*/  LDG.E R91, desc[UR6][R70.64+0x4] ;  /* 0x00000406465b7981 */ /* 0x000ee8000c1e1900 */
[----:B------:R-:W3:Y:S04]  /*0620*/  LDG.E R89, desc[UR6][R70.64+0x8] ;  /* 0x0000080646597981 */ /* 0x000ee8000c1e1900 */
[----:B------:R-:W3:Y:S04]  /*0630*/  LDG.E R13, desc[UR6][R70.64+0xc] ;  /* 0x00000c06460d7981 */ /* 0x000ee8000c1e1900 */
[----:B------:R-:W3:Y:S04]  /*0640*/  LDG.E R6, desc[UR6][R70.64+0x10] ;  /* 0x0000100646067981 */ /* 0x000ee8000c1e1900 */
[----:B------:R-:W3:Y:S04]  /*0650*/  LDG.E R10, desc[UR6][R70.64+0x14] ;  /* 0x00001406460a7981 */ /* 0x000ee8000c1e1900 */
[----:B------:R-:W3:Y:S04]  /*0660*/  LDG.E R49, desc[UR6][R70.64+0x18] ;  /* 0x0000180646317981 */ /* 0x000ee8000c1e1900 */
[----:B------:R0:W3:Y:S04]  /*0670*/  LDG.E R12, desc[UR6][R70.64+0x1c] ;  /* 0x00001c06460c7981 */ /* 0x0000e8000c1e1900 */
        /* <DEDUP_REMOVED lines=8> */
[----:B------:R-:W3:Y:S01]  /*0700*/  LDG.E R127, desc[UR6][R64.64+0x18] ;  /* 0x00001806407f7981 */ /* 0x000ee2000c1e1900 */
[-C--:B----4-:R-:W-:Y:S01]  /*0710*/  FFMA R45, R117, R19.reuse, R45 ;  /* 0x00000013752d7223 */ /* 0x090fe2000000002d */
[-C--:B-----5:R-:W-:Y:S01]  /*0720*/  FFMA R44, R113, R19.reuse, R44 ;  /* 0x00000013712c7223 */ /* 0x0a0fe2000000002c */
[----:B--2---:R-:W-:Y:S01]  /*0730*/  FFMA R42, R105, R19, R42 ;  /* 0x00000013692a7223 */ /* 0x004fe2000000002a */
[----:B------:R-:W-:Y:S01]  /*0740*/  FFMA R78, R126, R105, R78 ;  /* 0x000000697e4e7223 */ /* 0x000fe2000000004e */
[-C--:B---3--:R-:W-:Y:S01]  /*0750*/  FFMA R40, R103, R19.reuse, R40 ;  /* 0x0000001367287223 */ /* 0x088fe20000000028 */
[-C--:B------:R-:W-:Y:S01]  /*0760*/  FFMA R43, R107, R19.reuse, R43 ;  /* 0x000000136b2b7223 */ /* 0x080fe2000000002b */
[-C--:B------:R-:W-:Y:S01]  /*0770*/  FFMA R83, R109, R19.reuse, R83 ;  /* 0x000000136d537223 */ /* 0x080fe20000000053 */
[-C--:B------:R-:W-:Y:S01]  /*0780*/  FFMA R38, R111, R19.reuse, R38 ;  /* 0x000000136f267223 */ /* 0x080fe20000000026 */
[C---:B------:R-:W-:Y:S01]  /*0790*/  FFMA R39, R104.reuse, R19, R39 ;  /* 0x0000001368277223 */ /* 0x040fe20000000027 */
[-C--:B------:R-:W-:Y:S01]  /*07a0*/  FFMA R37, R117, R17.reuse, R37 ;  /* 0x0000001175257223 */ /* 0x080fe20000000025 */
[-C--:B------:R-:W-:Y:S01]  /*07b0*/  FFMA R36, R113, R17.reuse, R36 ;  /* 0x0000001171247223 */ /* 0x080fe20000000024 */
[-C--:B------:R-:W-:Y:S01]  /*07c0*/  FFMA R35, R105, R17.reuse, R35 ;  /* 0x0000001169237223 */ /* 0x080fe20000000023 */
[-C--:B------:R-:W-:Y:S01]  /*07d0*/  FFMA R34, R103, R17.reuse, R34 ;  /* 0x0000001167227223 */ /* 0x080fe20000000022 */
[-C--:B------:R-:W-:Y:S01]  /*07e0*/  FFMA R85, R107, R17.reuse, R85 ;  /* 0x000000116b557223 */ /* 0x080fe20000000055 */
[-C--:B------:R-:W-:Y:S01]  /*07f0*/  FFMA R33, R109, R17.reuse, R33 ;  /* 0x000000116d217223 */ /* 0x080fe20000000021 */
[-C--:B------:R-:W-:Y:S01]  /*0800*/  FFMA R32, R111, R17.reuse, R32 ;  /* 0x000000116f207223 */ /* 0x080fe20000000020 */
[C---:B------:R-:W-:Y:S01]  /*0810*/  FFMA R29, R104.reuse, R17, R29 ;  /* 0x00000011681d7223 */ /* 0x040fe2000000001d */
[C---:B------:R-:W-:Y:S01]  /*0820*/  FFMA R7, R105.reuse, R27, R7 ;  /* 0x0000001b69077223 */ /* 0x040fe20000000007 */
[C---:B------:R-:W-:Y:S01]  /*0830*/  FFMA R48, R105.reuse, R25, R48 ;  /* 0x0000001969307223 */ /* 0x040fe20000000030 */
[----:B------:R-:W-:Y:S01]  /*0840*/  FFMA R24, R105, R118, R24 ;  /* 0x0000007669187223 */ /* 0x000fe20000000018 */
        /* <DEDUP_REMOVED lines=8> */
[----:B------:R-:W-:Y:S01]  /*08d0*/  FFMA R120, R105, R99, R120 ;  /* 0x0000006369787223 */ /* 0x000fe20000000078 */
[----:B------:R-:W2:Y:S04]  /*08e0*/  LDG.E R106, desc[UR6][R70.64+0x1c] ;  /* 0x00001c06466a7981 */ /* 0x000ea8000c1e1900 */
[----:B------:R-:W2:Y:S01]  /*08f0*/  LDG.E R105, desc[UR6][R58.64+0x8] ;  /* 0x000008063a697981 */ /* 0x000ea2000c1e1900 */
[-C--:B------:R-:W-:Y:S01]  /*0900*/  FFMA R87, R117, R27.reuse, R87 ;  /* 0x0000001b75577223 */ /* 0x080fe20000000057 */
[-C--:B------:R-:W-:Y:S01]  /*0910*/  FFMA R81, R113, R27.reuse, R81 ;  /* 0x0000001b71517223 */ /* 0x080fe20000000051 */
[-C--:B------:R-:W-:Y:S01]  /*0920*/  FFMA R88, R103, R27.reuse, R88 ;  /* 0x0000001b67587223 */ /* 0x080fe20000000058 */
        /* <DEDUP_REMOVED lines=10> */
[----:B------:R-:W-:Y:S01]  /*09d0*/  FFMA R47, R104, R25, R47 ;  /* 0x00000019682f7223 */ /* 0x000fe2000000002f */
        /* <DEDUP_REMOVED lines=8> */
[----:B------:R-:W-:Y:S01]  /*0a60*/  FFMA R23, R104, R118, R23 ;  /* 0x0000007668177223 */ /* 0x000fe20000000017 */
[-C--:B------:R-:W-:Y:S01]  /*0a70*/  FFMA R14, R117, R99.reuse, R14 ;  /* 0x00000063750e7223 */ /* 0x080fe2000000000e */
[----:B------:R-:W-:Y:S01]  /*0a80*/  FFMA R114, R113, R99, R114 ;  /* 0x0000006371727223 */ /* 0x000fe20000000072 */
[C---:B------:R-:W-:Y:S01]  /*0a90*/  FFMA R86, R126.reuse, R103, R86 ;  /* 0x000000677e567223 */ /* 0x040fe20000000056 */
[----:B------:R-:W3:Y:S01]  /*0aa0*/  LDG.E R122, desc[UR6][R70.64] ;  /* 0x00000006467a7981 */ /* 0x000ee2000c1e1900 */
[----:B------:R-:W-:Y:S01]  /*0ab0*/  FFMA R116, R103, R99, R116 ;  /* 0x0000006367747223 */ /* 0x000fe20000000074 */
[C---:B------:R-:W-:Y:S01]  /*0ac0*/  FFMA R79, R126.reuse, R107, R79 ;  /* 0x0000006b7e4f7223 */ /* 0x040fe2000000004f */
[----:B------:R-:W-:Y:S01]  /*0ad0*/  FFMA R101, R107, R99, R101 ;  /* 0x000000636b657223 */ /* 0x000fe20000000065 */
[----:B------:R-:W4:Y:S04]  /*0ae0*/  LDG.E R113, desc[UR6][R70.64+0x4] ;  /* 0x0000040646717981 */ /* 0x000f28000c1e1900 */
[----:B------:R-:W5:Y:S04]  /*0af0*/  LDG.E R118, desc[UR6][R70.64+0x8] ;  /* 0x0000080646767981 */ /* 0x000f68000c1e1900 */
[----:B------:R-:W5:Y:S04]  /*0b00*/  LDG.E R117, desc[UR6][R70.64+0xc] ;  /* 0x00000c0646757981 */ /* 0x000f68000c1e1900 */
[----:B------:R-:W5:Y:S04]  /*0b10*/  LDG.E R124, desc[UR6][R70.64+0x10] ;  /* 0x00001006467c7981 */ /* 0x000f68000c1e1900 */
[----:B------:R-:W5:Y:S04]  /*0b20*/  LDG.E R112, desc[UR6][R70.64+0x14] ;  /* 0x0000140646707981 */ /* 0x000f68000c1e1900 */
[----:B------:R0:W5:Y:S01]  /*0b30*/  LDG.E R110, desc[UR6][R70.64+0x18] ;  /* 0x00001806466e7981 */ /* 0x000162000c1e1900 */
[----:B------:R-:W-:-:S03]  /*0b40*/  FFMA R11, R126, R109, R11 ;  /* 0x0000006d7e0b7223 */ /* 0x000fc6000000000b */
[----:B------:R-:W5:Y:S01]  /*0b50*/  LDG.E R103, desc[UR6][R68.64+0x8] ;  /* 0x0000080644677981 */ /* 0x000f62000c1e1900 */
[----:B------:R-:W-:-:S03]  /*0b60*/  FFMA R115, R109, R99, R115 ;  /* 0x000000636d737223 */ /* 0x000fc60000000073 */
[----:B------:R-:W5:Y:S01]  /*0b70*/  LDG.E R107, desc[UR6][R60.64+0x8] ;  /* 0x000008063c6b7981 */ /* 0x000f62000c1e1900 */
[C---:B------:R-:W-:Y:S01]  /*0b80*/  FFMA R90, R126.reuse, R111, R90 ;  /* 0x0000006f7e5a7223 */ /* 0x040fe2000000005a */
[-C--:B------:R-:W-:Y:S02]  /*0b90*/  FFMA R108, R111, R99.reuse, R108 ;  /* 0x000000636f6c7223 */ /* 0x080fe4000000006c */
[----:B------:R-:W5:Y:S01]  /*0ba0*/  LDG.E R109, desc[UR6][R66.64+0x8] ;  /* 0x00000806426d7981 */ /* 0x000f62000c1e1900 */
[----:B------:R-:W-:Y:S01]  /*0bb0*/  FFMA R9, R126, R104, R9 ;  /* 0x000000687e097223 */ /* 0x000fe20000000009 */
[----:B------:R-:W-:Y:S02]  /*0bc0*/  FFMA R97, R104, R99, R97 ;  /* 0x0000006368617223 */ /* 0x000fe40000000061 */
[----:B------:R-:W5:Y:S01]  /*0bd0*/  LDG.E R111, desc[UR6][R62.64+0x8] ;  /* 0x000008063e6f7981 */ /* 0x000f62000c1e1900 */
[----:B0-----:R-:W-:-:S04]  /*0be0*/  IMAD.WIDE.U32 R70, R3, 0x4, R70 ;  /* 0x0000000403467825 */ /* 0x001fc800078e0046 */
[C---:B------:R-:W-:Y:S01]  /*0bf0*/  FFMA R102, R21.reuse, R93, R102 ;  /* 0x0000005d15667223 */ /* 0x040fe20000000066 */
[----:B------:R-:W5:Y:S01]  /*0c00*/  LDG.E R99, desc[UR6][R64.64+0x8] ;  /* 0x0000080640637981 */ /* 0x000f62000c1e1900 */
[C---:B------:R-:W-:Y:S01]  /*0c10*/  FFMA R100, R21.reuse, R91, R100 ;  /* 0x0000005b15647223 */ /* 0x040fe20000000064 */
[C---:B------:R-:W-:Y:S01]  /*0c20*/  FFMA R121, R21.reuse, R89, R78 ;  /* 0x0000005915797223 */ /* 0x040fe2000000004e */
[C---:B------:R-:W-:Y:S01]  /*0c30*/  FFMA R86, R21.reuse, R13, R86 ;  /* 0x0000000d15567223 */ /* 0x040fe20000000056 */
[C---:B------:R-:W-:Y:S01]  /*0c40*/  FFMA R79, R21.reuse, R6, R79 ;  /* 0x00000006154f7223 */ /* 0x040fe2000000004f */
[C---:B------:R-:W-:Y:S01]  /*0c50*/  FFMA R11, R21.reuse, R10, R11 ;  /* 0x0000000a150b7223 */ /* 0x040fe2000000000b */
[C---:B------:R-:W-:Y:S01]  /*0c60*/  FFMA R123, R21.reuse, R49, R90 ;  /* 0x00000031157b7223 */ /* 0x040fe2000000005a */
[----:B------:R-:W-:Y:S01]  /*0c70*/  FFMA R9, R21, R12, R9 ;  /* 0x0000000c15097223 */ /* 0x000fe20000000009 */
[----:B------:R-:W-:Y:S01]  /*0c80*/  FFMA R78, R91, R8, R81 ;  /* 0x000000085b4e7223 */ /* 0x000fe20000000051 */
[----:B------:R-:W5:Y:S01]  /*0c90*/  LDG.E R21, desc[UR6][R54.64+0x8] ;  /* 0x0000080636157981 */ /* 0x000f62000c1e1900 */
[-C--:B------:R-:W-:Y:S01]  /*0ca0*/  FFMA R125, R93, R95.reuse, R52 ;  /* 0x0000005f5d7d7223 */ /* 0x080fe20000000034 */
        /* <DEDUP_REMOVED lines=8> */
[C---:B------:R-:W-:Y:S01]  /*0d30*/  FFMA R36, R91.reuse, R96, R36 ;  /* 0x000000605b247223 */ /* 0x040fe20000000024 */
[C---:B------:R-:W-:Y:S01]  /*0d40*/  FFMA R26, R91.reuse, R94, R26 ;  /* 0x0000005e5b1a7223 */ /* 0x040fe2000000001a */
        /* <DEDUP_REMOVED lines=11> */
[-C--:B------:R-:W-:Y:S01]  /*0e00*/  FFMA R35, R89, R96.reuse, R35 ;  /* 0x0000006059237223 */ /* 0x080fe20000000023 */
        /* <DEDUP_REMOVED lines=17> */
[----:B------:R-:W5:Y:S01]  /*0f20*/  LDG.E R8, desc[UR6][R58.64+0xc] ;  /* 0x00000c063a087981 */ /* 0x000f62000c1e1900 */
[-C--:B------:R-:W-:Y:S01]  /*0f30*/  FFMA R45, R93, R98.reuse, R45 ;  /* 0x000000625d2d7223 */ /* 0x080fe2000000002d */
[CC--:B------:R-:W-:Y:S01]  /*0f40*/  FFMA R83, R10.reuse, R98.reuse, R83 ;  /* 0x000000620a537223 */ /* 0x0c0fe20000000053 */
[----:B------:R-:W-:Y:S01]  /*0f50*/  FFMA R38, R49, R98, R38 ;  /* 0x0000006231267223 */ /* 0x000fe20000000026 */
[----:B------:R-:W5:Y:S01]  /*0f60*/  LDG.E R89, desc[UR6][R70.64] ;  /* 0x0000000646597981 */ /* 0x000f62000c1e1900 */
[-C--:B------:R-:W-:Y:S01]  /*0f70*/  FFMA R37, R93, R96.reuse, R37 ;  /* 0x000000605d257223 */ /* 0x080fe20000000025 */
[-C--:B------:R-:W-:Y:S01]  /*0f80*/  FFMA R33, R10, R96.reuse, R33 ;  /* 0x000000600a217223 */ /* 0x080fe20000000021 */
[----:B------:R-:W-:Y:S01]  /*0f90*/  FFMA R32, R49, R96, R32 ;  /* 0x0000006031207223 */ /* 0x000fe20000000020 */
[----:B------:R-:W5:Y:S01]  /*0fa0*/  LDG.E R52, desc[UR6][R70.64+0x4] ;  /* 0x0000040646347981 */ /* 0x000f62000c1e1900 */
[-C--:B------:R-:W-:Y:S01]  /*0fb0*/  FFMA R43, R6, R98.reuse, R43 ;  /* 0x00000062062b7223 */ /* 0x080fe2000000002b */
[----:B------:R-:W-:-:S02]  /*0fc0*/  FFMA R39, R12, R98, R39 ;  /* 0x000000620c277223 */ /* 0x000fc40000000027 */
[----:B------:R-:W5:Y:S01]  /*0fd0*/  LDG.E R72, desc[UR6][R70.64+0x8] ;  /* 0x0000080646487981 */ /* 0x000f62000c1e1900 */
[-C--:B------:R-:W-:Y:S01]  /*0fe0*/  FFMA R85, R6, R96.reuse, R85 ;  /* 0x0000006006557223 */ /* 0x080fe20000000055 */
[----:B------:R-:W-:Y:S02]  /*0ff0*/  FFMA R29, R12, R96, R29 ;  /* 0x000000600c1d7223 */ /* 0x000fe4000000001d */
[----:B------:R-:W5:Y:S01]  /*1000*/  LDG.E R94, desc[UR6][R70.64+0xc] ;  /* 0x00000c06465e7981 */ /* 0x000f62000c1e1900 */
[-C--:B------:R-:W-:Y:S01]  /*1010*/  FFMA R93, R93, R41.reuse, R14 ;  /* 0x000000295d5d7223 */ /* 0x080fe2000000000e */
[-C--:B------:R-:W-:Y:S02]  /*1020*/  FFMA R101, R6, R41.reuse, R101 ;  /* 0x0000002906657223 */ /* 0x080fe40000000065 */
[----:B------:R-:W5:Y:S01]  /*1030*/  LDG.E R92, desc[UR6][R70.64+0x10] ;  /* 0x00001006465c7981 */ /* 0x000f62000c1e1900 */
[-C--:B------:R-:W-:Y:S01]  /*1040*/  FFMA R10, R10, R41.reuse, R115 ;  /* 0x000000290a0a7223 */ /* 0x080fe20000000073 */
[----:B------:R-:W-:-:S02]  /*1050*/  FFMA R49, R49, R41, R108 ;  /* 0x0000002931317223 */ /* 0x000fc4000000006c */
[----:B------:R-:W5:Y:S01]  /*1060*/  LDG.E R90, desc[UR6][R70.64+0x14] ;  /* 0x00001406465a7981 */ /* 0x000f62000c1e1900 */
[----:B------:R-:W-:-:S03]  /*1070*/  FFMA R97, R12, R41, R97 ;  /* 0x000000290c617223 */ /* 0x000fc60000000061 */
[----:B------:R-:W5:Y:S04]  /*1080*/  LDG.E R42, desc[UR6][R70.64+0x18] ;  /* 0x00001806462a7981 */ /* 0x000f68000c1e1900 */
[----:B------:R0:W5:Y:S04]  /*1090*/  LDG.E R13, desc[UR6][R70.64+0x1c] ;  /* 0x00001c06460d7981 */ /* 0x000168000c1e1900 */
[----:B------:R-:W5:Y:S04]  /*10a0*/  LDG.E R14, desc[UR6][R68.64+0xc] ;  /* 0x00000c06440e7981 */ /* 0x000f68000c1e1900 */
[----:B------:R-:W5:Y:S04]  /*10b0*/  LDG.E R6, desc[UR6][R60.64+0xc] ;  /* 0x00000c063c067981 */ /* 0x000f68000c1e1900 */
[----:B------:R-:W5:Y:S04]  /*10c0*/  LDG.E R115, desc[UR6][R66.64+0xc] ;  /* 0x00000c0642737981 */ /* 0x000f68000c1e1900 */
[----:B------:R-:W5:Y:S04]  /*10d0*/  LDG.E R96, desc[UR6][R62.64+0xc] ;  /* 0x00000c063e607981 */ /* 0x000f68000c1e1900 */
[----:B------:R-:W5:Y:S04]  /*10e0*/  LDG.E R41, desc[UR6][R64.64+0xc] ;  /* 0x00000c0640297981 */ /* 0x000f68000c1e1900 */
[----:B------:R-:W5:Y:S04]  /*10f0*/  LDG.E R12, desc[UR6][R56.64+0xc] ;  /* 0x00000c06380c7981 */ /* 0x000f68000c1e1900 */
[----:B------:R-:W5:Y:S01]  /*1100*/  LDG.E R120, desc[UR6][R58.64+0x18] ;  /* 0x000018063a787981 */ /* 0x000f62000c1e1900 */
[----:B--2---:R-:W-:-:S03]  /*1110*/  FFMA R98, R105, R106, R9 ;  /* 0x0000006a69627223 */ /* 0x004fc60000000009 */
[----:B------:R-:W2:Y:S01]  /*1120*/  LDG.E R9, desc[UR6][R54.64+0xc] ;  /* 0x00000c0636097981 */ /* 0x000ea2000c1e1900 */
[----:B0-----:R-:W-:-:S05]  /*1130*/  IMAD.WIDE.U32 R70, R3, 0x4, R70 ;  /* 0x0000000403467825 */ /* 0x001fca00078e0046 */
[----:B------:R-:W2:Y:S01]  /*1140*/  LDG.E R108, desc[UR6][R70.64+0x1c] ;  /* 0x00001c06466c7981 */ /* 0x000ea2000c1e1900 */
[C---:B---3--:R-:W-:Y:S01]  /*1150*/  FFMA R102, R105.reuse, R122, R102 ;  /* 0x0000007a69667223 */ /* 0x048fe20000000066 */
[C---:B----4-:R-:W-:Y:S01]  /*1160*/  FFMA R100, R105.reuse, R113, R100 ;  /* 0x0000007169647223 */ /* 0x050fe20000000064 */
[C---:B-----5:R-:W-:Y:S01]  /*1170*/  FFMA R121, R105.reuse, R118, R121 ;  /* 0x0000007669797223 */ /* 0x060fe20000000079 */
[C---:B------:R-:W-:Y:S01]  /*1180*/  FFMA R86, R105.reuse, R117, R86 ;  /* 0x0000007569567223 */ /* 0x040fe20000000056 */
[C---:B------:R-:W-:Y:S01]  /*1190*/  FFMA R79, R105.reuse, R124, R79 ;  /* 0x0000007c694f7223 */ /* 0x040fe2000000004f */
[C---:B------:R-:W-:Y:S01]  /*11a0*/  FFMA R11, R105.reuse, R112, R11 ;  /* 0x00000070690b7223 */ /* 0x040fe2000000000b */
[----:B------:R-:W-:Y:S01]  /*11b0*/  FFMA R123, R105, R110, R123 ;  /* 0x0000006e697b7223 */ /* 0x000fe2000000007b */
[-C--:B------:R-:W-:Y:S01]  /*11c0*/  FFMA R104, R122, R103.reuse, R87 ;  /* 0x000000677a687223 */ /* 0x080fe20000000057 */
[-C--:B------:R-:W-:Y:S01]  /*11d0*/  FFMA R105, R117, R103.reuse, R88 ;  /* 0x0000006775697223 */ /* 0x080fe20000000058 */
[-C--:B------:R-:W-:Y:S01]  /*11e0*/  FFMA R87, R113, R103.reuse, R78 ;  /* 0x0000006771577223 */ /* 0x080fe2000000004e */
[----:B------:R-:W-:Y:S01]  /*11f0*/  FFMA R7, R118, R103, R7 ;  /* 0x0000006776077223 */ /* 0x000fe20000000007 */
[----:B------:R-:W-:Y:S01]  /*1200*/  FFMA R88, R122, R107, R125 ;  /* 0x0000006b7a587223 */ /* 0x000fe2000000007d */
[-C--:B------:R-:W-:Y:S01]  /*1210*/  FFMA R77, R124, R103.reuse, R77 ;  /* 0x000000677c4d7223 */ /* 0x080fe2000000004d */
[-C--:B------:R-:W-:Y:S01]  /*1220*/  FFMA R5, R112, R103.reuse, R5 ;  /* 0x0000006770057223 */ /* 0x080fe20000000005 */
[-C--:B------:R-:W-:Y:S01]  /*1230*/  FFMA R81, R110, R103.reuse, R81 ;  /* 0x000000676e517223 */ /* 0x080fe20000000051 */
[----:B------:R-:W-:Y:S01]  /*1240*/  FFMA R78, R106, R103, R73 ;  /* 0x000000676a4e7223 */ /* 0x000fe20000000049 */
[-C--:B------:R-:W-:Y:S01]  /*1250*/  FFMA R125, R117, R107.reuse, R46 ;  /* 0x0000006b757d7223 */ /* 0x080fe2000000002e */
[CC--:B------:R-:W-:Y:S01]  /*1260*/  FFMA R73, R113.reuse, R107.reuse, R50 ;  /* 0x0000006b71497223 */ /* 0x0c0fe20000000032 */
        /* <DEDUP_REMOVED lines=34> */
[----:B------:R-:W-:Y:S01]  /*1490*/  FFMA R18, R106, R119, R15 ;  /* 0x000000776a127223 */ /* 0x000fe2000000000f */
[----:B------:R-:W-:Y:S01]  /*14a0*/  FFMA R113, R113, R21, R114 ;  /* 0x0000001571717223 */ /* 0x000fe20000000072 */
[-C--:B------:R-:W-:Y:S01]  /*14b0*/  FFMA R19, R124, R119.reuse, R19 ;  /* 0x000000777c137223 */ /* 0x080fe20000000013 */
[----:B------:R-:W-:Y:S01]  /*14c0*/  FFMA R17, R112, R119, R17 ;  /* 0x0000007770117223 */ /* 0x000fe20000000011 */
[-C--:B------:R-:W-:Y:S01]  /*14d0*/  FFMA R122, R122, R21.reuse, R93 ;  /* 0x000000157a7a7223 */ /* 0x080fe2000000005d */
[-C--:B------:R-:W-:Y:S01]  /*14e0*/  FFMA R91, R118, R21.reuse, R91 ;  /* 0x00000015765b7223 */ /* 0x080fe2000000005b */
[-C--:B------:R-:W-:Y:S01]  /*14f0*/  FFMA R117, R117, R21.reuse, R116 ;  /* 0x0000001575757223 */ /* 0x080fe20000000074 */
[----:B------:R-:W3:Y:S01]  /*1500*/  LDG.E R36, desc[UR6][R70.64] ;  /* 0x0000000646247981 */ /* 0x000ee2000c1e1900 */
[-C--:B------:R-:W-:Y:S01]  /*1510*/  FFMA R101, R124, R21.reuse, R101 ;  /* 0x000000157c657223 */ /* 0x080fe20000000065 */
[-C--:B------:R-:W-:Y:S01]  /*1520*/  FFMA R10, R112, R21.reuse, R10 ;  /* 0x00000015700a7223 */ /* 0x080fe2000000000a */
[-C--:B------:R-:W-:Y:S01]  /*1530*/  FFMA R110, R110, R21.reuse, R49 ;  /* 0x000000156e6e7223 */ /* 0x080fe20000000031 */
[----:B------:R-:W4:Y:S01]  /*1540*/  LDG.E R34, desc[UR6][R70.64+0x4] ;  /* 0x0000040646227981 */ /* 0x000f22000c1e1900 */
[----:B------:R-:W-:-:S03]  /*1550*/  FFMA R106, R106, R21, R97 ;  /* 0x000000156a6a7223 */ /* 0x000fc60000000061 */
[----:B------:R-:W5:Y:S04]  /*1560*/  LDG.E R50, desc[UR6][R70.64+0x8] ;  /* 0x0000080646327981 */ /* 0x000f68000c1e1900 */
[----:B------:R-:W5:Y:S04]  /*1570*/  LDG.E R114, desc[UR6][R70.64+0xc] ;  /* 0x00000c0646727981 */ /* 0x000f68000c1e1900 */
[----:B------:R-:W5:Y:S01]  /*1580*/  LDG.E R44, desc[UR6][R70.64+0x10] ;  /* 0x00001006462c7981 */ /* 0x000f62000c1e1900 */
[----:B------:R-:W-:-:S03]  /*1590*/  FFMA R102, R8, R89, R102 ;  /* 0x0000005908667223 */ /* 0x000fc60000000066 */
[----:B------:R-:W5:Y:S01]  /*15a0*/  LDG.E R26, desc[UR6][R70.64+0x14] ;  /* 0x00001406461a7981 */ /* 0x000f62000c1e1900 */
[----:B------:R-:W-:-:S03]  /*15b0*/  FFMA R100, R8, R52, R100 ;  /* 0x0000003408647223 */ /* 0x000fc60000000064 */
[----:B------:R0:W5:Y:S01]  /*15c0*/  LDG.E R20, desc[UR6][R70.64+0x18] ;  /* 0x0000180646147981 */ /* 0x000162000c1e1900 */
[----:B------:R-:W-:-:S03]  /*15d0*/  FFMA R121, R8, R72, R121 ;  /* 0x0000004808797223 */ /* 0x000fc60000000079 */
[----:B------:R-:W3:Y:S01]  /*15e0*/  LDG.E R93, desc[UR6][R58.64+0x10] ;  /* 0x000010063a5d7981 */ /* 0x000ee2000c1e1900 */
[----:B------:R-:W-:-:S03]  /*15f0*/  FFMA R86, R8, R94, R86 ;  /* 0x0000005e08567223 */ /* 0x000fc60000000056 */
[----:B------:R-:W5:Y:S01]  /*1600*/  LDG.E R119, desc[UR6][R60.64+0x10] ;  /* 0x000010063c777981 */ /* 0x000f62000c1e1900 */
[C---:B------:R-:W-:Y:S01]  /*1610*/  FFMA R79, R8.reuse, R92, R79 ;  /* 0x0000005c084f7223 */ /* 0x040fe2000000004f */
[----:B0-----:R-:W-:Y:S02]  /*1620*/  IMAD.WIDE.U32 R70, R3, 0x4, R70 ;  /* 0x0000000403467825 */ /* 0x001fe400078e0046 */
[----:B------:R-:W5:Y:S02]  /*1630*/  LDG.E R49, desc[UR6][R62.64+0x10] ;  /* 0x000010063e317981 */ /* 0x000f64000c1e1900 */
[C---:B------:R-:W-:Y:S02]  /*1640*/  FFMA R11, R8.reuse, R90, R11 ;  /* 0x0000005a080b7223 */ /* 0x040fe4000000000b */
[----:B------:R-:W5:Y:S01]  /*1650*/  LDG.E R21, desc[UR6][R64.64+0x10] ;  /* 0x0000100640157981 */ /* 0x000f62000c1e1900 */
[----:B------:R-:W-:-:S03]  /*1660*/  FFMA R123, R8, R42, R123 ;  /* 0x0000002a087b7223 */ /* 0x000fc6000000007b */
[----:B------:R-:W5:Y:S01]  /*1670*/  LDG.E R15, desc[UR6][R68.64+0x10] ;  /* 0x00001006440f7981 */ /* 0x000f62000c1e1900 */
[----:B------:R-:W-:-:S03]  /*1680*/  FFMA R98, R8, R13, R98 ;  /* 0x0000000d08627223 */ /* 0x000fc60000000062 */
[----:B------:R-:W5:Y:S01]  /*1690*/  LDG.E R112, desc[UR6][R66.64+0x10] ;  /* 0x0000100642707981 */ /* 0x000f62000c1e1900 */
[----:B------:R-:W-:-:S03]  /*16a0*/  FFMA R7, R72, R14, R7 ;  /* 0x0000000e48077223 */ /* 0x000fc60000000007 */
[----:B------:R-:W5:Y:S01]  /*16b0*/  LDG.E R97, desc[UR6][R56.64+0x10] ;  /* 0x0000100638617981 */ /* 0x000f62000c1e1900 */
[----:B------:R-:W-:-:S03]  /*16c0*/  FFMA R103, R72, R6, R103 ;  /* 0x0000000648677223 */ /* 0x000fc60000000067 */
[----:B------:R-:W5:Y:S01]  /*16d0*/  LDG.E R8, desc[UR6][R54.64+0x10] ;  /* 0x0000100636087981 */ /* 0x000f62000c1e1900 */
[-C--:B------:R-:W-:Y:S01]  /*16e0*/  FFMA R88, R89, R6.reuse, R88 ;  /* 0x0000000659587223 */ /* 0x080fe20000000058 */
[----:B------:R-:W-:Y:S01]  /*16f0*/  FFMA R95, R72, R115, R95 ;  /* 0x00000073485f7223 */ /* 0x000fe2000000005f */
[-C--:B------:R-:W-:Y:S01]  /*1700*/  FFMA R73, R52, R6.reuse, R73 ;  /* 0x0000000634497223 */ /* 0x080fe20000000049 */
[-C--:B------:R-:W-:Y:S01]  /*1710*/  FFMA R125, R94, R6.reuse, R125 ;  /* 0x000000065e7d7223 */ /* 0x080fe2000000007d */
[----:B------:R-:W-:Y:S01]  /*1720*/  FFMA R53, R92, R6, R53 ;  /* 0x000000065c357223 */ /* 0x000fe20000000035 */
[----:B------:R-:W-:Y:S01]  /*1730*/  FFMA R35, R72, R96, R35 ;  /* 0x0000006048237223 */ /* 0x000fe20000000023 */
[-C--:B------:R-:W-:Y:S01]  /*1740*/  FFMA R51, R90, R6.reuse, R51 ;  /* 0x000000065a337223 */ /* 0x080fe20000000033 */
[-C--:B------:R-:W-:Y:S01]  /*1750*/  FFMA R80, R42, R6.reuse, R80 ;  /* 0x000000062a507223 */ /* 0x080fe20000000050 */
[----:B------:R-:W-:Y:S01]  /*1760*/  FFMA R46, R13, R6, R46 ;  /* 0x000000060d2e7223 */ /* 0x000fe2000000002e */
[CC--:B------:R-:W-:Y:S01]  /*1770*/  FFMA R111, R72.reuse, R41.reuse, R111 ;  /* 0x00000029486f7223 */ /* 0x0c0fe2000000006f */
        /* <DEDUP_REMOVED lines=15> */
[----:B------:R-:W-:Y:S01]  /*1870*/  FFMA R22, R42, R41, R22 ;  /* 0x000000292a167223 */ /* 0x000fe20000000016 */
[C---:B------:R-:W-:Y:S01]  /*1880*/  FFMA R104, R89.reuse, R14, R104 ;  /* 0x0000000e59687223 */ /* 0x040fe20000000068 */
[CC--:B------:R-:W-:Y:S01]  /*1890*/  FFMA R48, R89.reuse, R115.reuse, R48 ;  /* 0x0000007359307223 */ /* 0x0c0fe20000000030 */
        /* <DEDUP_REMOVED lines=17> */
[----:B------:R-:W-:-:S04]  /*19b0*/  IMAD.WIDE.U32 R128, R3, 0x4, R70 ;  /* 0x0000000403807825 */ /* 0x000fc800078e0046 */
[C---:B------:R-:W-:Y:S01]  /*19c0*/  FFMA R78, R13.reuse, R14, R78 ;  /* 0x0000000e0d4e7223 */ /* 0x040fe2000000004e */
[----:B------:R-:W5:Y:S01]  /*19d0*/  LDG.E R116, desc[UR6][R70.64+0x1c] ;  /* 0x00001c0646747981 */ /* 0x000f62000c1e1900 */
[----:B--2---:R-:W-:Y:S01]  /*19e0*/  FFMA R72, R72, R9, R91 ;  /* 0x0000000948487223 */ /* 0x004fe2000000005b */
[----:B------:R-:W-:Y:S02]  /*19f0*/  FFMA R41, R13, R41, R24 ;  /* 0x000000290d297223 */ /* 0x000fe40000000018 */
[----:B------:R-:W2:Y:S01]  /*1a00*/  LDG.E R91, desc[UR6][R58.64+0x14] ;  /* 0x000014063a5b7981 */ /* 0x000ea2000c1e1900 */
        /* <DEDUP_REMOVED lines=8> */
[----:B------:R-:W2:Y:S01]  /*1a90*/  LDG.E R24, desc[UR6][R70.64] ;  /* 0x0000000646187981 */ /* 0x000ea2000c1e1900 */
[----:B------:R-:W-:-:S03]  /*1aa0*/  IMAD.WIDE.U32 R136, R3, 0x4, R128 ;  /* 0x0000000403887825 */ /* 0x000fc600078e0080 */
[----:B------:R-:W2:Y:S04]  /*1ab0*/  LDG.E R14, desc[UR6][R70.64+0x8] ;  /* 0x00000806460e7981 */ /* 0x000ea8000c1e1900 */
[----:B------:R-:W2:Y:S04]  /*1ac0*/  LDG.E R38, desc[UR6][R70.64+0x10] ;  /* 0x0000100646267981 */ /* 0x000ea8000c1e1900 */
[----:B------:R-:W2:Y:S04]  /*1ad0*/  LDG.E R52, desc[UR6][R70.64+0x14] ;  /* 0x0000140646347981 */ /* 0x000ea8000c1e1900 */
[----:B------:R0:W2:Y:S04]  /*1ae0*/  LDG.E R96, desc[UR6][R70.64+0x18] ;  /* 0x0000180646607981 */ /* 0x0000a8000c1e1900 */
[----:B------:R-:W2:Y:S04]  /*1af0*/  LDG.E R90, desc[UR6][R66.64+0x14] ;  /* 0x00001406425a7981 */ /* 0x000ea8000c1e1900 */
[----:B------:R-:W2:Y:S04]  /*1b00*/  LDG.E R42, desc[UR6][R68.64+0x14] ;  /* 0x00001406442a7981 */ /* 0x000ea8000c1e1900 */
[----:B------:R-:W2:Y:S04]  /*1b10*/  LDG.E R118, desc[UR6][R128.64] ;  /* 0x0000000680767981 */ /* 0x000ea8000c1e1900 */
[----:B------:R-:W2:Y:S04]  /*1b20*/  LDG.E R106, desc[UR6][R128.64+0xc] ;  /* 0x00000c06806a7981 */ /* 0x000ea8000c1e1900 */
[----:B------:R-:W2:Y:S04]  /*1b30*/  LDG.E R70, desc[UR6][R128.64+0x18] ;  /* 0x0000180680467981 */ /* 0x000ea8000c1e1900 */
[----:B------:R-:W2:Y:S01]  /*1b40*/  LDG.E R130, desc[UR6][R136.64] ;  /* 0x0000000688827981 */ /* 0x000ea2000c1e1900 */
[C---:B---3--:R-:W-:Y:S01]  /*1b50*/  FFMA R102, R93.reuse, R36, R102 ;  /* 0x000000245d667223 */ /* 0x048fe20000000066 */
[C---:B----4-:R-:W-:Y:S01]  /*1b60*/  FFMA R13, R93.reuse, R34, R100 ;  /* 0x000000225d0d7223 */ /* 0x050fe20000000064 */
[C---:B-----5:R-:W-:Y:S01]  /*1b70*/  FFMA R121, R93.reuse, R50, R121 ;  /* 0x000000325d797223 */ /* 0x060fe20000000079 */
        /* <DEDUP_REMOVED lines=26> */
[----:B------:R-:W-:Y:S01]  /*1d20*/  FFMA R93, R93, R108, R98 ;  /* 0x0000006c5d5d7223 */ /* 0x000fe20000000062 */
[----:B------:R-:W-:Y:S01]  /*1d30*/  FFMA R104, R36, R15, R104 ;  /* 0x0000000f24687223 */ /* 0x000fe20000000068 */
[----:B------:R-:W-:Y:S01]  /*1d40*/  FFMA R119, R108, R119, R46 ;  /* 0x000000776c777223 */ /* 0x000fe2000000002e */
[----:B------:R-:W-:Y:S01]  /*1d50*/  FFMA R48, R36, R112, R48 ;  /* 0x0000007024307223 */ /* 0x000fe20000000030 */
        /* <DEDUP_REMOVED lines=9> */
[----:B------:R-:W3:Y:S01]  /*1df0*/  LDG.E R46, desc[UR6][R60.64+0x14] ;  /* 0x000014063c2e7981 */ /* 0x000ee2000c1e1900 */
[----:B------:R-:W-:Y:S01]  /*1e00*/  FFMA R15, R108, R15, R78 ;  /* 0x0000000f6c0f7223 */ /* 0x000fe2000000004e */
[CC--:B------:R-:W-:Y:S01]  /*1e10*/  FFMA R43, R44.reuse, R112.reuse, R43 ;  /* 0x000000702c2b7223 */ /* 0x0c0fe2000000002b */
[----:B------:R-:W-:Y:S01]  /*1e20*/  FFMA R19, R44, R97, R19 ;  /* 0x000000612c137223 */ /* 0x000fe20000000013 */
[----:B------:R-:W4:Y:S01]  /*1e30*/  LDG.E R32, desc[UR6][R62.64+0x14] ;  /* 0x000014063e207981 */ /* 0x000f22000c1e1900 */
[-C--:B------:R-:W-:Y:S01]  /*1e40*/  FFMA R45, R34, R112.reuse, R45 ;  /* 0x00000070222d7223 */ /* 0x080fe2000000002d */
[----:B------:R-:W-:-:S02]  /*1e50*/  FFMA R95, R50, R112, R95 ;  /* 0x00000070325f7223 */ /* 0x000fc4000000005f */
[----:B------:R-:W5:Y:S01]  /*1e60*/  LDG.E R98, desc[UR6][R64.64+0x14] ;  /* 0x0000140640627981 */ /* 0x000f62000c1e1900 */
[-C--:B------:R-:W-:Y:S01]  /*1e70*/  FFMA R78, R114, R112.reuse, R47 ;  /* 0x00000070724e7223 */ /* 0x080fe2000000002f */
[-C--:B------:R-:W-:Y:S02]  /*1e80*/  FFMA R83, R26, R112.reuse, R83 ;  /* 0x000000701a537223 */ /* 0x080fe40000000053 */
[----:B------:R-:W5:Y:S01]  /*1e90*/  LDG.E R100, desc[UR6][R56.64+0x14] ;  /* 0x0000140638647981 */ /* 0x000f62000c1e1900 */
[-C--:B------:R-:W-:Y:S01]  /*1ea0*/  FFMA R107, R20, R112.reuse, R107 ;  /* 0x00000070146b7223 */ /* 0x080fe2000000006b */
[----:B------:R-:W-:Y:S02]  /*1eb0*/  FFMA R115, R108, R112, R115 ;  /* 0x000000706c737223 */ /* 0x000fe40000000073 */
[----:B------:R-:W5:Y:S01]  /*1ec0*/  LDG.E R36, desc[UR6][R54.64+0x14] ;  /* 0x0000140636247981 */ /* 0x000f62000c1e1900 */
[-C--:B------:R-:W-:Y:S01]  /*1ed0*/  FFMA R84, R34, R97.reuse, R23 ;  /* 0x0000006122547223 */ /* 0x080fe20000000017 */
[-C--:B------:R-:W-:Y:S01]  /*1ee0*/  FFMA R99, R50, R97.reuse, R99 ;  /* 0x0000006132637223 */ /* 0x080fe20000000063 */
[-C--:B------:R-:W-:Y:S01]  /*1ef0*/  FFMA R16, R114, R97.reuse, R16 ;  /* 0x0000006172107223 */ /* 0x080fe20000000010 */
[-C--:B------:R-:W-:Y:S01]  /*1f00*/  FFMA R17, R26, R97.reuse, R17 ;  /* 0x000000611a117223 */ /* 0x080fe20000000011 */
[-C--:B------:R-:W-:Y:S01]  /*1f10*/  FFMA R113, R34, R8.reuse, R113 ;  /* 0x0000000822717223 */ /* 0x080fe20000000071 */
[-C--:B0-----:R-:W-:Y:S01]  /*1f20*/  FFMA R71, R50, R8.reuse, R72 ;  /* 0x0000000832477223 */ /* 0x081fe20000000048 */
[-C--:B------:R-:W-:Y:S01]  /*1f30*/  FFMA R122, R114, R8.reuse, R117 ;  /* 0x00000008727a7223 */ /* 0x080fe20000000075 */
[-C--:B------:R-:W-:Y:S01]  /*1f40*/  FFMA R44, R44, R8.reuse, R101 ;  /* 0x000000082c2c7223 */ /* 0x080fe20000000065 */
[-C--:B------:R-:W-:Y:S01]  /*1f50*/  FFMA R124, R26, R8.reuse, R10 ;  /* 0x000000081a7c7223 */ /* 0x080fe2000000000a */
[C---:B------:R-:W-:Y:S01]  /*1f60*/  FFMA R76, R20.reuse, R97, R76 ;  /* 0x00000061144c7223 */ /* 0x040fe2000000004c */
[----:B------:R-:W5:Y:S01]  /*1f70*/  LDG.E R114, desc[UR6][R128.64+0x4] ;  /* 0x0000040680727981 */ /* 0x000f62000c1e1900 */
[----:B------:R-:W-:-:S03]  /*1f80*/  FFMA R110, R20, R8, R110 ;  /* 0x00000008146e7223 */ /* 0x000fc6000000006e */
[----:B------:R-:W5:Y:S01]  /*1f90*/  LDG.E R112, desc[UR6][R128.64+0x8] ;  /* 0x0000080680707981 */ /* 0x000f62000c1e1900 */
[----:B------:R-:W-:-:S03]  /*1fa0*/  FFMA R126, R108, R8, R9 ;  /* 0x000000086c7e7223 */ /* 0x000fc60000000009 */
[----:B------:R-:W5:Y:S04]  /*1fb0*/  LDG.E R34, desc[UR6][R128.64+0x10] ;  /* 0x0000100680227981 */ /* 0x000f68000c1e1900 */
[----:B------:R-:W5:Y:S04]  /*1fc0*/  LDG.E R50, desc[UR6][R128.64+0x14] ;  /* 0x0000140680327981 */ /* 0x000f68000c1e1900 */
[----:B------:R-:W5:Y:S04]  /*1fd0*/  LDG.E R72, desc[UR6][R128.64+0x1c] ;  /* 0x00001c0680487981 */ /* 0x000f68000c1e1900 */
[----:B------:R-:W5:Y:S04]  /*1fe0*/  LDG.E R101, desc[UR6][R60.64+0x18] ;  /* 0x000018063c657981 */ /* 0x000f68000c1e1900 */
[----:B------:R-:W5:Y:S04]  /*1ff0*/  LDG.E R26, desc[UR6][R66.64+0x18] ;  /* 0x00001806421a7981 */ /* 0x000f68000c1e1900 */
[----:B------:R-:W5:Y:S01]  /*2000*/  LDG.E R47, desc[UR6][R60.64+0x1c] ;  /* 0x00001c063c2f7981 */ /* 0x000f62000c1e1900 */
[----:B------:R-:W-:-:S03]  /*2010*/  FFMA R18, R108, R97, R18 ;  /* 0x000000616c127223 */ /* 0x000fc60000000012 */
[----:B------:R-:W5:Y:S04]  /*2020*/  LDG.E R117, desc[UR6][R68.64+0x18] ;  /* 0x0000180644757981 */ /* 0x000f68000c1e1900 */
[----:B------:R-:W5:Y:S04]  /*2030*/  LDG.E R20, desc[UR6][R62.64+0x18] ;  /* 0x000018063e147981 */ /* 0x000f68000c1e1900 */
[----:B------:R-:W5:Y:S04]  /*2040*/  LDG.E R61, desc[UR6][R54.64+0x18] ;  /* 0x00001806363d7981 */ /* 0x000f68000c1e1900 */
[----:B------:R-:W5:Y:S04]  /*2050*/  LDG.E R8, desc[UR6][R68.64+0x1c] ;  /* 0x00001c0644087981 */ /* 0x000f68000c1e1900 */
        /* <DEDUP_REMOVED lines=8> */
[----:B------:R1:W5:Y:S04]  /*20e0*/  LDG.E R23, desc[UR6][R64.64+0x1c] ;  /* 0x00001c0640177981 */ /* 0x000368000c1e1900 */
[----:B------:R-:W5:Y:S04]  /*20f0*/  LDG.E R108, desc[UR6][R136.64+0x18] ;  /* 0x00001806886c7981 */ /* 0x000f68000c1e1900 */
[----:B------:R-:W5:Y:S01]  /*2100*/  LDG.E R10, desc[UR6][R136.64+0x1c] ;  /* 0x00001c06880a7981 */ /* 0x000f62000c1e1900 */
[----:B--2---:R-:W-:-:S03]  /*2110*/  FFMA R133, R91, R6, R13 ;  /* 0x000000065b857223 */ /* 0x004fc6000000000d */
[----:B------:R-:W2:Y:S01]  /*2120*/  LDG.E R13, desc[UR6][R56.64+0x18] ;  /* 0x00001806380d7981 */ /* 0x000ea2000c1e1900 */
[----:B------:R-:W-:-:S03]  /*2130*/  FFMA R135, R91, R12, R86 ;  /* 0x0000000c5b877223 */ /* 0x000fc60000000056 */
[----:B------:R-:W2:Y:S04]  /*2140*/  LDG.E R86, desc[UR6][R136.64+0x8] ;  /* 0x0000080688567981 */ /* 0x000ea8000c1e1900 */
[----:B------:R5:W2:Y:S01]  /*2150*/  LDG.E R56, desc[UR6][R56.64+0x1c] ;  /* 0x00001c0638387981 */ /* 0x000aa2000c1e1900 */
[----:B------:R-:W-:Y:S01]  /*2160*/  UIADD3 UR4, UPT, UPT, UR4, 0x8, URZ ;  /* 0x0000000804047890 */ /* 0x000fe2000fffe0ff */
[C---:B------:R-:W-:Y:S01]  /*2170*/  FFMA R131, R91.reuse, R24, R102 ;  /* 0x000000185b837223 */ /* 0x040fe20000000066 */
[C---:B------:R-:W-:Y:S01]  /*2180*/  FFMA R121, R91.reuse, R14, R121 ;  /* 0x0000000e5b797223 */ /* 0x040fe20000000079 */
[----:B------:R-:W-:-:S03]  /*2190*/  FFMA R93, R91, R116, R93 ;  /* 0x000000745b5d7223 */ /* 0x000fc6000000005d */
[----:B------:R-:W-:Y:S01]  /*21a0*/  ISETP.LE.AND P0, PT, R3, UR4, PT ;  /* 0x0000000403007c0c */ /* 0x000fe2000bf03270 */
[C---:B------:R-:W-:Y:S01]  /*21b0*/  FFMA R79, R91.reuse, R38, R79 ;  /* 0x000000265b4f7223 */ /* 0x040fe2000000004f */
[C---:B------:R-:W-:Y:S01]  /*21c0*/  FFMA R11, R91.reuse, R52, R11 ;  /* 0x000000345b0b7223 */ /* 0x040fe2000000000b */
[----:B------:R-:W-:Y:S01]  /*21d0*/  FFMA R123, R91, R96, R123 ;  /* 0x000000605b7b7223 */ /* 0x000fe2000000007b */
[-C--:B0-----:R-:W-:Y:S01]  /*21e0*/  FFMA R63, R24, R90.reuse, R48 ;  /* 0x0000005a183f7223 */ /* 0x081fe20000000030 */
[-C--:B------:R-:W-:Y:S01]  /*21f0*/  FFMA R45, R6, R90.reuse, R45 ;  /* 0x0000005a062d7223 */ /* 0x080fe2000000002d */
[-C--:B------:R-:W-:Y:S01]  /*2200*/  FFMA R95, R14, R90.reuse, R95 ;  /* 0x0000005a0e5f7223 */ /* 0x080fe2000000005f */
[-C--:B-1----:R-:W-:Y:S01]  /*2210*/  FFMA R65, R12, R90.reuse, R78 ;  /* 0x0000005a0c417223 */ /* 0x082fe2000000004e */
        /* <DEDUP_REMOVED lines=14> */
[----:B------:R-:W-:-:S02]  /*2300*/  IADD3 R4, PT, PT, R4, 0x8, RZ ;  /* 0x0000000804047810 */ /* 0x000fc40007ffe0ff */
[----:B------:R-:W-:Y:S01]  /*2310*/  LEA R74, R3, R74, 0x3 ;  /* 0x0000004a034a7211 */ /* 0x000fe200078e18ff */
[-C--:B---3--:R-:W-:Y:S01]  /*2320*/  FFMA R73, R6, R46.reuse, R73 ;  /* 0x0000002e06497223 */ /* 0x088fe20000000049 */
[-C--:B------:R-:W-:Y:S01]  /*2330*/  FFMA R103, R14, R46.reuse, R103 ;  /* 0x0000002e0e677223 */ /* 0x080fe20000000067 */
[-C--:B------:R-:W-:Y:S01]  /*2340*/  FFMA R51, R52, R46.reuse, R51 ;  /* 0x0000002e34337223 */ /* 0x080fe20000000033 */
[C---:B------:R-:W-:Y:S01]  /*2350*/  FFMA R55, R24.reuse, R46, R88 ;  /* 0x0000002e18377223 */ /* 0x040fe20000000058 */
[-C--:B----4-:R-:W-:Y:S01]  /*2360*/  FFMA R67, R24, R32.reuse, R40 ;  /* 0x0000002018437223 */ /* 0x090fe20000000028 */
[-C--:B------:R-:W-:Y:S01]  /*2370*/  FFMA R37, R6, R32.reuse, R37 ;  /* 0x0000002006257223 */ /* 0x080fe20000000025 */
[-C--:B------:R-:W-:Y:S01]  /*2380*/  FFMA R35, R14, R32.reuse, R35 ;  /* 0x000000200e237223 */ /* 0x080fe20000000023 */
[-C--:B------:R-:W-:Y:S01]  /*2390*/  FFMA R69, R12, R32.reuse, R92 ;  /* 0x000000200c457223 */ /* 0x080fe2000000005c */
[-C--:B------:R-:W-:Y:S01]  /*23a0*/  FFMA R85, R38, R32.reuse, R85 ;  /* 0x0000002026557223 */ /* 0x080fe20000000055 */
[-C--:B------:R-:W-:Y:S01]  /*23b0*/  FFMA R33, R52, R32.reuse, R33 ;  /* 0x0000002034217223 */ /* 0x080fe20000000021 */
[-C--:B------:R-:W-:Y:S01]  /*23c0*/  FFMA R109, R96, R32.reuse, R109 ;  /* 0x00000020606d7223 */ /* 0x080fe2000000006d */
[----:B------:R-:W-:Y:S01]  /*23d0*/  FFMA R49, R116, R32, R49 ;  /* 0x0000002074317223 */ /* 0x000fe20000000031 */
[C---:B-----5:R-:W-:Y:S01]  /*23e0*/  FFMA R111, R14.reuse, R98, R111 ;  /* 0x000000620e6f7223 */ /* 0x060fe2000000006f */
        /* <DEDUP_REMOVED lines=8> */
[----:B------:R-:W-:Y:S01]  /*2470*/  FFMA R139, R96, R98, R22 ;  /* 0x00000062608b7223 */ /* 0x000fe20000000016 */
[-C--:B------:R-:W-:Y:S01]  /*2480*/  FFMA R21, R24, R100.reuse, R21 ;  /* 0x0000006418157223 */ /* 0x080fe20000000015 */
[-C--:B------:R-:W-:Y:S01]  /*2490*/  FFMA R141, R6, R100.reuse, R84 ;  /* 0x00000064068d7223 */ /* 0x080fe20000000054 */
[-C--:B------:R-:W-:Y:S01]  /*24a0*/  FFMA R143, R12, R100.reuse, R16 ;  /* 0x000000640c8f7223 */ /* 0x080fe20000000010 */
[----:B------:R-:W-:Y:S01]  /*24b0*/  FFMA R147, R96, R100, R76 ;  /* 0x0000006460937223 */ /* 0x000fe2000000004c */
[----:B------:R-:W-:Y:S01]  /*24c0*/  FFMA R151, R12, R36, R122 ;  /* 0x000000240c977223 */ /* 0x000fe2000000007a */
[C---:B------:R-:W-:Y:S01]  /*24d0*/  FFMA R53, R38.reuse, R46, R53 ;  /* 0x0000002e26357223 */ /* 0x040fe20000000035 */
[-C--:B------:R-:W-:Y:S01]  /*24e0*/  FFMA R27, R38, R98.reuse, R27 ;  /* 0x00000062261b7223 */ /* 0x080fe2000000001b */
[----:B------:R-:W-:Y:S01]  /*24f0*/  FFMA R25, R52, R98, R25 ;  /* 0x0000006234197223 */ /* 0x000fe20000000019 */
[-C--:B------:R-:W-:Y:S01]  /*2500*/  FFMA R19, R38, R100.reuse, R19 ;  /* 0x0000006426137223 */ /* 0x080fe20000000013 */
[-C--:B------:R-:W-:Y:S01]  /*2510*/  FFMA R145, R52, R100.reuse, R17 ;  /* 0x0000006434917223 */ /* 0x080fe20000000011 */
[----:B------:R-:W-:Y:S01]  /*2520*/  FFMA R149, R116, R100, R18 ;  /* 0x0000006474957223 */ /* 0x000fe20000000012 */
[-C--:B------:R-:W-:Y:S01]  /*2530*/  FFMA R113, R6, R36.reuse, R113 ;  /* 0x0000002406717223 */ /* 0x080fe20000000071 */
[-C--:B------:R-:W-:Y:S01]  /*2540*/  FFMA R153, R38, R36.reuse, R44 ;  /* 0x0000002426997223 */ /* 0x080fe2000000002c */
[-C--:B------:R-:W-:Y:S01]  /*2550*/  FFMA R155, R52, R36.reuse, R124 ;  /* 0x00000024349b7223 */ /* 0x080fe2000000007c */
[----:B------:R-:W-:Y:S01]  /*2560*/  FFMA R157, R96, R36, R110 ;  /* 0x00000024609d7223 */ /* 0x000fe2000000006e */
[C---:B------:R-:W-:Y:S01]  /*2570*/  FFMA R119, R116.reuse, R46, R119 ;  /* 0x0000002e74777223 */ /* 0x040fe20000000077 */
[C---:B------:R-:W-:Y:S01]  /*2580*/  FFMA R41, R116.reuse, R98, R41 ;  /* 0x0000006274297223 */ /* 0x040fe20000000029 */
[----:B------:R-:W-:Y:S01]  /*2590*/  FFMA R159, R116, R36, R126 ;  /* 0x00000024749f7223 */ /* 0x000fe2000000007e */
[C---:B------:R-:W-:Y:S01]  /*25a0*/  FFMA R100, R120.reuse, R114, R133 ;  /* 0x0000007278647223 */ /* 0x040fe20000000085 */
[C---:B------:R-:W-:Y:S01]  /*25b0*/  FFMA R78, R120.reuse, R112, R121 ;  /* 0x00000070784e7223 */ /* 0x040fe20000000079 */
[C---:B------:R-:W-:Y:S01]  /*25c0*/  FFMA R16, R120.reuse, R106, R135 ;  /* 0x0000006a78107223 */ /* 0x040fe20000000087 */
[C---:B------:R-:W-:Y:S01]  /*25d0*/  FFMA R22, R120.reuse, R34, R79 ;  /* 0x0000002278167223 */ /* 0x040fe2000000004f */
[C---:B------:R-:W-:Y:S01]  /*25e0*/  FFMA R12, R120.reuse, R50, R11 ;  /* 0x00000032780c7223 */ /* 0x040fe2000000000b */
[----:B------:R-:W-:Y:S01]  /*25f0*/  FFMA R6, R120, R72, R93 ;  /* 0x0000004878067223 */ /* 0x000fe2000000005d */
[----:B------:R-:W-:Y:S01]  /*2600*/  FFMA R88, R112, R127, R111 ;  /* 0x0000007f70587223 */ /* 0x000fe2000000006f */
        /* <DEDUP_REMOVED lines=37> */
[C---:B------:R-:W-:Y:S01]  /*2860*/  FFMA R126, R34.reuse, R61, R153 ;  /* 0x0000003d227e7223 */ /* 0x040fe20000000099 */
[-C--:B------:R-:W-:Y:S01]  /*2870*/  FFMA R77, R34, R117.reuse, R77 ;  /* 0x00000075224d7223 */ /* 0x080fe2000000004d */
[----:B------:R-:W-:Y:S01]  /*2880*/  FFMA R5, R50, R117, R5 ;  /* 0x0000007532057223 */ /* 0x000fe20000000005 */
[C---:B------:R-:W-:Y:S01]  /*2890*/  FFMA R54, R72.reuse, R101, R119 ;  /* 0x0000006548367223 */ /* 0x040fe20000000077 */
[----:B------:R-:W-:Y:S01]  /*28a0*/  FFMA R94, R72, R127, R41 ;  /* 0x0000007f485e7223 */ /* 0x000fe20000000029 */
[C---:B------:R-:W-:Y:S01]  /*28b0*/  FFMA R45, R130.reuse, R39, R14 ;  /* 0x00000027822d7223 */ /* 0x040fe2000000000e */
[C---:B------:R-:W-:Y:S01]  /*28c0*/  FFMA R14, R130.reuse, R97, R120 ;  /* 0x00000061820e7223 */ /* 0x040fe20000000078 */
[----:B------:R-:W-:Y:S01]  /*28d0*/  FFMA R37, R130, R29, R26 ;  /* 0x0000001d82257223 */ /* 0x000fe2000000001a */
[----:B------:R-:W-:Y:S01]  /*28e0*/  FFMA R81, R128, R8, R11 ;  /* 0x0000000880517223 */ /* 0x000fe2000000000b */
[C---:B------:R-:W-:Y:S01]  /*28f0*/  FFMA R102, R9.reuse, R130, R102 ;  /* 0x0000008209667223 */ /* 0x040fe20000000066 */
[----:B------:R-:W-:Y:S01]  /*2900*/  FFMA R52, R130, R47, R52 ;  /* 0x0000002f82347223 */ /* 0x000fe20000000034 */
[C---:B------:R-:W-:Y:S01]  /*2910*/  FFMA R100, R9.reuse, R128, R100 ;  /* 0x0000008009647223 */ /* 0x040fe20000000064 */
[C---:B------:R-:W-:Y:S01]  /*2920*/  FFMA R44, R128.reuse, R39, R44 ;  /* 0x00000027802c7223 */ /* 0x040fe2000000002c */
[C---:B------:R-:W-:Y:S01]  /*2930*/  FFMA R79, R9.reuse, R66, R22 ;  /* 0x00000042094f7223 */ /* 0x040fe20000000016 */
[----:B------:R-:W-:Y:S01]  /*2940*/  FFMA R36, R128, R29, R36 ;  /* 0x0000001d80247223 */ /* 0x000fe20000000024 */
[-C--:B------:R-:W-:Y:S01]  /*2950*/  FFMA R46, R68, R47.reuse, R46 ;  /* 0x0000002f442e7223 */ /* 0x080fe2000000002e */
[C---:B------:R-:W-:Y:S01]  /*2960*/  FFMA R51, R60.reuse, R47, R32 ;  /* 0x0000002f3c337223 */ /* 0x040fe20000000020 */
[-C--:B------:R-:W-:Y:S01]  /*2970*/  FFMA R83, R60, R39.reuse, R76 ;  /* 0x000000273c537223 */ /* 0x080fe2000000004c */
[----:B------:R-:W-:Y:S01]  /*2980*/  FFMA R40, R68, R39, R40 ;  /* 0x0000002744287223 */ /* 0x000fe20000000028 */
[----:B------:R-:W-:Y:S01]  /*2990*/  FFMA R53, R66, R47, R64 ;  /* 0x0000002f42357223 */ /* 0x000fe20000000040 */
[-C--:B------:R-:W-:Y:S01]  /*29a0*/  FFMA R28, R130, R23.reuse, R28 ;  /* 0x00000017821c7223 */ /* 0x080fe2000000001c */
[----:B------:R-:W-:Y:S01]  /*29b0*/  FFMA R26, R128, R23, R20 ;  /* 0x00000017801a7223 */ /* 0x000fe20000000014 */
[C---:B------:R-:W-:Y:S01]  /*29c0*/  FFMA R43, R66.reuse, R39, R96 ;  /* 0x00000027422b7223 */ /* 0x040fe20000000060 */
[----:B------:R-:W-:Y:S01]  /*29d0*/  FFMA R85, R66, R29, R110 ;  /* 0x0000001d42557223 */ /* 0x000fe2000000006e */
[C---:B------:R-:W-:Y:S01]  /*29e0*/  FFMA R90, R9.reuse, R108, R90 ;  /* 0x0000006c095a7223 */ /* 0x040fe2000000005a */
[C---:B------:R-:W-:Y:S01]  /*29f0*/  FFMA R80, R108.reuse, R47, R80 ;  /* 0x0000002f6c507223 */ /* 0x040fe20000000050 */
[C---:B------:R-:W-:Y:S01]  /*2a00*/  FFMA R38, R108.reuse, R39, R38 ;  /* 0x000000276c267223 */ /* 0x040fe20000000026 */
[C---:B------:R-:W-:Y:S01]  /*2a10*/  FFMA R32, R108.reuse, R29, R92 ;  /* 0x0000001d6c207223 */ /* 0x040fe2000000005c */
[-C--:B------:R-:W-:Y:S01]  /*2a20*/  FFMA R22, R108, R23.reuse, R104 ;  /* 0x000000176c167223 */ /* 0x080fe20000000068 */
[C---:B------:R-:W-:Y:S01]  /*2a30*/  FFMA R124, R66.reuse, R23, R124 ;  /* 0x00000017427c7223 */ /* 0x040fe2000000007c */
[----:B------:R-:W-:Y:S01]  /*2a40*/  FFMA R101, R66, R97, R126 ;  /* 0x0000006142657223 */ /* 0x000fe2000000007e */
[C---:B------:R-:W-:Y:S01]  /*2a50*/  FFMA R11, R9.reuse, R60, R12 ;  /* 0x0000003c090b7223 */ /* 0x040fe2000000000c */
[C---:B------:R-:W-:Y:S01]  /*2a60*/  FFMA R33, R60.reuse, R29, R98 ;  /* 0x0000001d3c217223 */ /* 0x040fe20000000062 */
[----:B------:R-:W-:Y:S01]  /*2a70*/  FFMA R122, R60, R23, R122 ;  /* 0x000000173c7a7223 */ /* 0x000fe2000000007a */
[-C--:B------:R-:W-:Y:S01]  /*2a80*/  FFMA R73, R10, R8.reuse, R15 ;  /* 0x000000080a497223 */ /* 0x080fe2000000000f */
[----:B------:R-:W-:Y:S01]  /*2a90*/  FFMA R87, R130, R8, R59 ;  /* 0x0000000882577223 */ /* 0x000fe2000000003b */
[-C--:B--2---:R-:W-:Y:S01]  /*2aa0*/  FFMA R99, R112, R13.reuse, R99 ;  /* 0x0000000d70637223 */ /* 0x084fe20000000063 */
        /* <DEDUP_REMOVED lines=10> */
[C---:B------:R-:W-:Y:S01]  /*2b50*/  FFMA R149, R72.reuse, R13, R149 ;  /* 0x0000000d48957223 */ /* 0x040fe20000000095 */
[----:B------:R-:W-:Y:S01]  /*2b60*/  FFMA R70, R72, R61, R159 ;  /* 0x0000003d48467223 */ /* 0x000fe2000000009f */
[----:B------:R-:W-:Y:S01]  /*2b70*/  FFMA R50, R128, R47, R18 ;  /* 0x0000002f80327223 */ /* 0x000fe20000000012 */
[-C--:B------:R-:W-:Y:S01]  /*2b80*/  FFMA R35, R86, R29.reuse, R24 ;  /* 0x0000001d56237223 */ /* 0x080fe20000000018 */
[----:B------:R-:W-:Y:S01]  /*2b90*/  FFMA R34, R68, R29, R82 ;  /* 0x0000001d44227223 */ /* 0x000fe20000000052 */
        /* <DEDUP_REMOVED lines=8> */
[C---:B------:R-:W-:Y:S01]  /*2c20*/  FFMA R72, R108.reuse, R8, R17 ;  /* 0x000000086c487223 */ /* 0x040fe20000000011 */
[----:B------:R-:W-:Y:S01]  /*2c30*/  FFMA R76, R108, R56, R147 ;  /* 0x000000386c4c7223 */ /* 0x000fe20000000093 */
[-C--:B------:R-:W-:Y:S01]  /*2c40*/  FFMA R114, R128, R97.reuse, R114 ;  /* 0x0000006180727223 */ /* 0x080fe20000000072 */
[C---:B------:R-:W-:Y:S01]  /*2c50*/  FFMA R86, R9.reuse, R68, R16 ;  /* 0x0000004409567223 */ /* 0x040fe20000000010 */
[-C--:B------:R-:W-:Y:S01]  /*2c60*/  FFMA R116, R68, R97.reuse, R112 ;  /* 0x0000006144747223 */ /* 0x080fe20000000070 */
[-C--:B------:R-:W-:Y:S01]  /*2c70*/  FFMA R115, R60, R97.reuse, R118 ;  /* 0x000000613c737223 */ /* 0x080fe20000000076 */
[----:B------:R-:W-:Y:S01]  /*2c80*/  FFMA R108, R108, R97, R106 ;  /* 0x000000616c6c7223 */ /* 0x000fe2000000006a */
[-C--:B------:R-:W-:Y:S01]  /*2c90*/  FFMA R84, R130, R56.reuse, R21 ;  /* 0x0000003882547223 */ /* 0x080fe20000000015 */
[----:B------:R-:W-:Y:S01]  /*2ca0*/  FFMA R20, R128, R56, R141 ;  /* 0x0000003880147223 */ /* 0x000fe2000000008d */
[C---:B------:R-:W-:Y:S01]  /*2cb0*/  FFMA R88, R68.reuse, R8, R105 ;  /* 0x0000000844587223 */ /* 0x040fe20000000069 */
[----:B------:R-:W-:Y:S01]  /*2cc0*/  FFMA R16, R68, R56, R143 ;  /* 0x0000003844107223 */ /* 0x000fe2000000008f */
[C---:B------:R-:W-:Y:S01]  /*2cd0*/  FFMA R77, R66.reuse, R8, R77 ;  /* 0x00000008424d7223 */ /* 0x040fe2000000004d */
[----:B------:R-:W-:Y:S01]  /*2ce0*/  FFMA R112, R66, R56, R19 ;  /* 0x0000003842707223 */ /* 0x000fe20000000013 */
[C---:B------:R-:W-:Y:S01]  /*2cf0*/  FFMA R5, R60.reuse, R8, R5 ;  /* 0x000000083c057223 */ /* 0x040fe20000000005 */
[----:B------:R-:W-:Y:S01]  /*2d00*/  FFMA R110, R60, R56, R145 ;  /* 0x000000383c6e7223 */ /* 0x000fe20000000091 */
[----:B------:R-:W-:Y:S01]  /*2d10*/  FFMA R9, R9, R10, R6 ;  /* 0x0000000a09097223 */ /* 0x000fe20000000006 */
[C---:B------:R-:W-:Y:S01]  /*2d20*/  FFMA R47, R10.reuse, R47, R54 ;  /* 0x0000002f0a2f7223 */ /* 0x040fe20000000036 */
[C---:B------:R-:W-:Y:S01]  /*2d30*/  FFMA R39, R10.reuse, R39, R58 ;  /* 0x000000270a277223 */ /* 0x040fe2000000003a */
[C---:B------:R-:W-:Y:S01]  /*2d40*/  FFMA R29, R10.reuse, R29, R62 ;  /* 0x0000001d0a1d7223 */ /* 0x040fe2000000003e */
[C---:B------:R-:W-:Y:S01]  /*2d50*/  FFMA R23, R10.reuse, R23, R94 ;  /* 0x000000170a177223 */ /* 0x040fe2000000005e */
[C---:B------:R-:W-:Y:S01]  /*2d60*/  FFMA R15, R10.reuse, R56, R149 ;  /* 0x000000380a0f7223 */ /* 0x040fe20000000095 */
[----:B------:R-:W-:Y:S01]  /*2d70*/  FFMA R97, R10, R97, R70 ;  /* 0x000000610a617223 */ /* 0x000fe20000000046 */
[----:B------:R-:W-:Y:S06]  /*2d80*/  @!P0 BRA `(.L_x_1) ;  /* 0xffffffd400a48947 */ /* 0x000fec000383ffff */
.L_x_0:
[----:B------:R-:W0:Y:S01]  /*2d90*/  LDCU UR4, c[0x0][0x360] ;  /* 0x00006c00ff0477ac */ /* 0x000e220008000800 */
[----:B------:R-:W1:Y:S01]  /*2da0*/  LDC R17, c[0x0][0x398] ;  /* 0x0000e600ff117b82 */ /* 0x000e620000000800 */
[----:B------:R-:W2:Y:S07]  /*2db0*/  LDCU UR5, c[0x0][0x364] ;  /* 0x00006c80ff0577ac */ /* 0x000eae0008000800 */
[----:B------:R-:W3:Y:S01]  /*2dc0*/  LDC.64 R12, c[0x0][0x390] ;  /* 0x0000e400ff0c7b82 */ /* 0x000ee20000000a00 */
[----:B0-----:R-:W-:Y:S01]  /*2dd0*/  IMAD R3, R0, UR4, RZ ;  /* 0x0000000400037c24 */ /* 0x001fe2000f8e02ff */
[----:B------:R-:W0:Y:S01]  /*2de0*/  LDCU UR4, c[0x0][0x3a8] ;  /* 0x00007500ff0477ac */ /* 0x000e220008000800 */
[----:B--2---:R-:W-:-:S03]  /*2df0*/  IMAD R2, R2, UR5, RZ ;  /* 0x0000000502027c24 */ /* 0x004fc6000f8e02ff */
[----:B------:R-:W-:Y:S01]  /*2e00*/  LEA R0, R3, R30, 0x4 ;  /* 0x0000001e03007211 */ /* 0x000fe200078e20ff */
[----:B------:R-:W2:Y:S01]  /*2e10*/  LDCU UR5, c[0x0][0x3a4] ;  /* 0x00007480ff0577ac */ /* 0x000ea20008000800 */
[----:B------:R-:W-:Y:S02]  /*2e20*/  LEA R2, R2, R31, 0x4 ;  /* 0x0000001f02027211 */ /* 0x000fe400078e20ff */
[----:B------:R-:W-:Y:S02]  /*2e30*/  SHF.L.U32 R0, R0, 0x3, RZ ;  /* 0x0000000300007819 */ /* 0x000fe400000006ff */
[----:B------:R-:W-:-:S05]  /*2e40*/  SHF.L.U32 R2, R2, 0x3, RZ ;  /* 0x0000000302027819 */ /* 0x000fca00000006ff */
[----:B-1----:R-:W-:-:S04]  /*2e50*/  IMAD R3, R0, R17, R2 ;  /* 0x0000001100037224 */ /* 0x002fc800078e0202 */
[----:B---3--:R-:W-:-:S05]  /*2e60*/  IMAD.WIDE R12, R3, 0x4, R12 ;  /* 0x00000004030c7825 */ /* 0x008fca00078e020c */
[----:B------:R-:W0:Y:S04]  /*2e70*/  LDG.E R0, desc[UR6][R12.64] ;  /* 0x000000060c007981 */ /* 0x000e28000c1e1900 */
[----:B------:R-:W3:Y:S04]  /*2e80*/  LDG.E R2, desc[UR6][R12.64+0x4] ;  /* 0x000004060c027981 */ /* 0x000ee8000c1e1900 */
[----:B------:R-:W4:Y:S04]  /*2e90*/  LDG.E R4, desc[UR6][R12.64+0x8] ;  /* 0x000008060c047981 */ /* 0x000f28000c1e1900 */
[----:B------:R-:W5:Y:S04]  /*2ea0*/  LDG.E R6, desc[UR6][R12.64+0xc] ;  /* 0x00000c060c067981 */ /* 0x000f68000c1e1900 */
[----:B------:R-:W5:Y:S04]  /*2eb0*/  LDG.E R8, desc[UR6][R12.64+0x10] ;  /* 0x000010060c087981 */ /* 0x000f68000c1e1900 */
[----:B------:R-:W5:Y:S04]  /*2ec0*/  LDG.E R10, desc[UR6][R12.64+0x14] ;  /* 0x000014060c0a7981 */ /* 0x000f68000c1e1900 */
[----:B------:R-:W5:Y:S04]  /*2ed0*/  LDG.E R27, desc[UR6][R12.64+0x18] ;  /* 0x000018060c1b7981 */ /* 0x000f68000c1e1900 */
[----:B------:R-:W5:Y:S01]  /*2ee0*/  LDG.E R30, desc[UR6][R12.64+0x1c] ;  /* 0x00001c060c1e7981 */ /* 0x000f62000c1e1900 */
[----:B0-----:R-:W-:-:S04]  /*2ef0*/  FMUL R3, R0, UR4 ;  /* 0x0000000400037c20 */ /* 0x001fc80008400000 */
[----:B--2---:R-:W-:Y:S01]  /*2f00*/  FFMA R3, R102, UR5, R3 ;  /* 0x0000000566037c23 */ /* 0x004fe20008000003 */
[----:B---3--:R-:W-:Y:S01]  /*2f10*/  FMUL R19, R2, UR4 ;  /* 0x0000000402137c20 */ /* 0x008fe20008400000 */
[----:B----4-:R-:W-:-:S03]  /*2f20*/  FMUL R21, R4, UR4 ;  /* 0x0000000404157c20 */ /* 0x010fc60008400000 */
[----:B------:R-:W-:Y:S01]  /*2f30*/  FFMA R19, R100, UR5, R19 ;  /* 0x0000000564137c23 */ /* 0x000fe20008000013 */
[----:B------:R0:W-:Y:S01]  /*2f40*/  STG.E desc[UR6][R12.64], R3 ;  /* 0x000000030c007986 */ /* 0x0001e2000c101906 */
[----:B-----5:R-:W-:Y:S01]  /*2f50*/  FMUL R25, R6, UR4 ;  /* 0x0000000406197c20 */ /* 0x020fe20008400000 */
[----:B------:R-:W-:Y:S02]  /*2f60*/  FFMA R21, R78, UR5, R21 ;  /* 0x000000054e157c23 */ /* 0x000fe40008000015 */
[----:B------:R1:W-:Y:S01]  /*2f70*/  STG.E desc[UR6][R12.64+0x4], R19 ;  /* 0x000004130c007986 */ /* 0x0003e2000c101906 */
[----:B------:R-:W-:Y:S01]  /*2f80*/  FMUL R8, R8, UR4 ;  /* 0x0000000408087c20 */ /* 0x000fe20008400000 */
[----:B------:R-:W-:Y:S02]  /*2f90*/  FFMA R25, R86, UR5, R25 ;  /* 0x0000000556197c23 */ /* 0x000fe40008000019 */
[----:B------:R2:W-:Y:S01]  /*2fa0*/  STG.E desc[UR6][R12.64+0x8], R21 ;  /* 0x000008150c007986 */ /* 0x0005e2000c101906 */
[----:B------:R-:W-:Y:S01]  /*2fb0*/  FMUL R10, R10, UR4 ;  /* 0x000000040a0a7c20 */ /* 0x000fe20008400000 */
[----:B------:R-:W-:Y:S01]  /*2fc0*/  FFMA R79, R79, UR5, R8 ;  /* 0x000000054f4f7c23 */ /* 0x000fe20008000008 */
[----:B0-----:R-:W-:Y:S01]  /*2fd0*/  IMAD.WIDE R2, R17, 0x4, R12 ;  /* 0x0000000411027825 */ /* 0x001fe200078e020c */
[----:B------:R0:W-:Y:S03]  /*2fe0*/  STG.E desc[UR6][R12.64+0xc], R25 ;  /* 0x00000c190c007986 */ /* 0x0001e6000c101906 */
[----:B------:R-:W-:Y:S01]  /*2ff0*/  FMUL R27, R27, UR4 ;  /* 0x000000041b1b7c20 */ /* 0x000fe20008400000 */
[----:B------:R-:W-:Y:S01]  /*3000*/  FFMA R11, R11, UR5, R10 ;  /* 0x000000050b0b7c23 */ /* 0x000fe2000800000a */
[----:B------:R-:W-:Y:S01]  /*3010*/  STG.E desc[UR6][R12.64+0x10], R79 ;  /* 0x0000104f0c007986 */ /* 0x000fe2000c101906 */
[----:B------:R-:W-:Y:S01]  /*3020*/  FMUL R30, R30, UR4 ;  /* 0x000000041e1e7c20 */ /* 0x000fe20008400000 */
[----:B------:R-:W-:-:S02]  /*3030*/  FFMA R27, R90, UR5, R27 ;  /* 0x000000055a1b7c23 */ /* 0x000fc4000800001b */
[----:B------:R-:W-:Y:S01]  /*3040*/  STG.E desc[UR6][R12.64+0x14], R11 ;  /* 0x0000140b0c007986 */ /* 0x000fe2000c101906 */
[----:B------:R-:W-:-:S03]  /*3050*/  FFMA R9, R9, UR5, R30 ;  /* 0x0000000509097c23 */ /* 0x000fc6000800001e */
[----:B------:R-:W-:Y:S04]  /*3060*/  STG.E desc[UR6][R12.64+0x18], R27 ;  /* 0x0000181b0c007986 */ /* 0x000fe8000c101906 */
[----:B------:R3:W-:Y:S04]  /*3070*/  STG.E desc[UR6][R12.64+0x1c], R9 ;  /* 0x00001c090c007986 */ /* 0x0007e8000c101906 */
[----:B------:R-:W4:Y:S04]  /*3080*/  LDG.E R0, desc[UR6][R2.64] ;  /* 0x0000000602007981 */ /* 0x000f28000c1e1900 */
[----:B------:R-:W5:Y:S04]  /*3090*/  LDG.E R4, desc[UR6][R2.64+0x4] ;  /* 0x0000040602047981 */ /* 0x000f68000c1e1900 */
[----:B------:R-:W3:Y:S04]  /*30a0*/  LDG.E R6, desc[UR6][R2.64+0x8] ;  /* 0x0000080602067981 */ /* 0x000ee8000c1e1900 */
[----:B------:R-:W3:Y:S04]  /*30b0*/  LDG.E R8, desc[UR6][R2.64+0xc] ;  /* 0x00000c0602087981 */ /* 0x000ee8000c1e1900 */
[----:B------:R-:W3:Y:S04]  /*30c0*/  LDG.E R10, desc[UR6][R2.64+0x10] ;  /* 0x00001006020a7981 */ /* 0x000ee8000c1e1900 */
[----:B-1----:R-:W3:Y:S04]  /*30d0*/  LDG.E R19, desc[UR6][R2.64+0x14] ;  /* 0x0000140602137981 */ /* 0x002ee8000c1e1900 */
[----:B--2---:R-:W2:Y:S04]  /*30e0*/  LDG.E R21, desc[UR6][R2.64+0x18] ;  /* 0x0000180602157981 */ /* 0x004ea8000c1e1900 */
[----:B0-----:R-:W2:Y:S01]  /*30f0*/  LDG.E R25, desc[UR6][R2.64+0x1c] ;  /* 0x00001c0602197981 */ /* 0x001ea2000c1e1900 */
[----:B----4-:R-:W-:Y:S01]  /*3100*/  FMUL R0, R0, UR4 ;  /* 0x0000000400007c20 */ /* 0x010fe20008400000 */
[----:B-----5:R-:W-:-:S03]  /*3110*/  FMUL R4, R4, UR4 ;  /* 0x0000000404047c20 */ /* 0x020fc60008400000 */
[----:B------:R-:W-:Y:S01]  /*3120*/  FFMA R87, R87, UR5, R0 ;  /* 0x0000000557577c23 */ /* 0x000fe20008000000 */
[----:B------:R-:W-:Y:S01]  /*3130*/  FFMA R81, R81, UR5, R4 ;  /* 0x0000000551517c23 */ /* 0x000fe20008000004 */
[----:B---3--:R-:W-:-:S03]  /*3140*/  FMUL R6, R6, UR4 ;  /* 0x0000000406067c20 */ /* 0x008fc60008400000 */
[----:B------:R-:W-:Y:S01]  /*3150*/  STG.E desc[UR6][R2.64], R87 ;  /* 0x0000005702007986 */ /* 0x000fe2000c101906 */
[----:B------:R-:W-:Y:S01]  /*3160*/  FMUL R9, R8, UR4 ;  /* 0x0000000408097c20 */ /* 0x000fe20008400000 */
[----:B------:R-:W-:Y:S02]  /*3170*/  FFMA R7, R7, UR5, R6 ;  /* 0x0000000507077c23 */ /* 0x000fe40008000006 */
[----:B------:R-:W-:Y:S01]  /*3180*/  STG.E desc[UR6][R2.64+0x4], R81 ;  /* 0x0000045102007986 */ /* 0x000fe2000c101906 */
[----:B------:R-:W-:Y:S01]  /*3190*/  FMUL R10, R10, UR4 ;  /* 0x000000040a0a7c20 */ /* 0x000fe20008400000 */
[----:B------:R-:W-:Y:S02]  /*31a0*/  FFMA R9, R88, UR5, R9 ;  /* 0x0000000558097c23 */ /* 0x000fe40008000009 */
[----:B------:R0:W-:Y:S01]  /*31b0*/  STG.E desc[UR6][R2.64+0x8], R7 ;  /* 0x0000080702007986 */ /* 0x0001e2000c101906 */
[----:B------:R-:W-:Y:S01]  /*31c0*/  FMUL R0, R19, UR4 ;  /* 0x0000000413007c20 */ /* 0x000fe20008400000 */
[----:B------:R-:W-:-:S02]  /*31d0*/  FFMA R77, R77, UR5, R10 ;  /* 0x000000054d4d7c23 */ /* 0x000fc4000800000a */
[----:B------:R1:W-:Y:S01]  /*31e0*/  STG.E desc[UR6][R2.64+0xc], R9 ;  /* 0x00000c0902007986 */ /* 0x0003e2000c101906 */
[----:B--2---:R-:W-:Y:S01]  /*31f0*/  FMUL R21, R21, UR4 ;  /* 0x0000000415157c20 */ /* 0x004fe20008400000 */
[----:B------:R-:W-:Y:S02]  /*3200*/  FFMA R11, R5, UR5, R0 ;  /* 0x00000005050b7c23 */ /* 0x000fe40008000000 */
[----:B------:R-:W-:Y:S01]  /*3210*/  STG.E desc[UR6][R2.64+0x10], R77 ;  /* 0x0000104d02007986 */ /* 0x000fe2000c101906 */
[----:B------:R-:W-:Y:S01]  /*3220*/  FMUL R4, R25, UR4 ;  /* 0x0000000419047c20 */ /* 0x000fe20008400000 */
[----:B------:R-:W-:Y:S02]  /*3230*/  FFMA R21, R72, UR5, R21 ;  /* 0x0000000548157c23 */ /* 0x000fe40008000015 */
[----:B------:R-:W-:Y:S01]  /*3240*/  STG.E desc[UR6][R2.64+0x14], R11 ;  /* 0x0000140b02007986 */ /* 0x000fe2000c101906 */
[----:B------:R-:W-:Y:S01]  /*3250*/  FFMA R73, R73, UR5, R4 ;  /* 0x0000000549497c23 */ /* 0x000fe20008000004 */
[----:B------:R-:W-:-:S02]  /*3260*/  IMAD.WIDE R4, R17, 0x4, R2 ;  /* 0x0000000411047825 */ /* 0x000fc400078e0202 */
[----:B------:R-:W-:Y:S04]  /*3270*/  STG.E desc[UR6][R2.64+0x18], R21 ;  /* 0x0000181502007986 */ /* 0x000fe8000c101906 */
[----:B------:R2:W-:Y:S04]  /*3280*/  STG.E desc[UR6][R2.64+0x1c], R73 ;  /* 0x00001c4902007986 */ /* 0x0005e8000c101906 */
[----:B------:R-:W0:Y:S04]  /*3290*/  LDG.E R0, desc[UR6][R4.64] ;  /* 0x0000000604007981 */ /* 0x000e28000c1e1900 */
[----:B------:R-:W1:Y:S04]  /*32a0*/  LDG.E R6, desc[UR6][R4.64+0x4] ;  /* 0x0000040604067981 */ /* 0x000e68000c1e1900 */
[----:B------:R-:W2:Y:S04]  /*32b0*/  LDG.E R8, desc[UR6][R4.64+0x8] ;  /* 0x0000080604087981 */ /* 0x000ea8000c1e1900 */
[----:B------:R-:W3:Y:S04]  /*32c0*/  LDG.E R10, desc[UR6][R4.64+0xc] ;  /* 0x00000c06040a7981 */ /* 0x000ee8000c1e1900 */
[----:B------:R-:W4:Y:S04]  /*32d0*/  LDG.E R12, desc[UR6][R4.64+0x10] ;  /* 0x00001006040c7981 */ /* 0x000f28000c1e1900 */
[----:B------:R-:W5:Y:S04]  /*32e0*/  LDG.E R19, desc[UR6][R4.64+0x14] ;  /* 0x0000140604137981 */ /* 0x000f68000c1e1900 */
[----:B------:R-:W5:Y:S04]  /*32f0*/  LDG.E R25, desc[UR6][R4.64+0x18] ;  /* 0x0000180604197981 */ /* 0x000f68000c1e1900 */
[----:B------:R-:W5:Y:S01]  /*3300*/  LDG.E R27, desc[UR6][R4.64+0x1c] ;  /* 0x00001c06041b7981 */ /* 0x000f62000c1e1900 */
[----:B0-----:R-:W-:Y:S01]  /*3310*/  FMUL R7, R0, UR4 ;  /* 0x0000000400077c20 */ /* 0x001fe20008400000 */
[----:B-1----:R-:W-:-:S03]  /*3320*/  FMUL R9, R6, UR4 ;  /* 0x0000000406097c20 */ /* 0x002fc60008400000 */
[----:B------:R-:W-:Y:S01]  /*3330*/  FFMA R7, R52, UR5, R7 ;  /* 0x0000000534077c23 */ /* 0x000fe20008000007 */
[----:B--2---:R-:W-:Y:S01]  /*3340*/  FMUL R3, R8, UR4 ;  /* 0x0000000408037c20 */ /* 0x004fe20008400000 */
[----:B------:R-:W-:-:S03]  /*3350*/  FFMA R9, R50, UR5, R9 ;  /* 0x0000000532097c23 */ /* 0x000fc60008000009 */
[----:B------:R-:W-:Y:S01]  /*3360*/  STG.E desc[UR6][R4.64], R7 ;  /* 0x0000000704007986 */ /* 0x000fe2000c101906 */
[----:B---3--:R-:W-:Y:S01]  /*3370*/  FMUL R13, R10, UR4 ;  /* 0x000000040a0d7c20 */ /* 0x008fe20008400000 */
[----:B------:R-:W-:Y:S02]  /*3380*/  FFMA R11, R48, UR5, R3 ;  /* 0x00000005300b7c23 */ /* 0x000fe40008000003 */
[----:B------:R0:W-:Y:S01]  /*3390*/  STG.E desc[UR6][R4.64+0x4], R9 ;  /* 0x0000040904007986 */ /* 0x0001e2000c101906 */
[----:B----4-:R-:W-:Y:S01]  /*33a0*/  FMUL R12, R12, UR4 ;  /* 0x000000040c0c7c20 */ /* 0x010fe20008400000 */
[----:B------:R-:W-:Y:S02]  /*33b0*/  FFMA R13, R46, UR5, R13 ;  /* 0x000000052e0d7c23 */ /* 0x000fe4000800000d */
[----:B------:R-:W-:Y:S01]  /*33c0*/  STG.E desc[UR6][R4.64+0x8], R11 ;  /* 0x0000080b04007986 */ /* 0x000fe2000c101906 */
[----:B-----5:R-:W-:Y:S01]  /*33d0*/  FMUL R0, R19, UR4 ;  /* 0x0000000413007c20 */ /* 0x020fe20008400000 */
[----:B------:R-:W-:-:S02]  /*33e0*/  FFMA R53, R53, UR5, R12 ;  /* 0x0000000535357c23 */ /* 0x000fc4000800000c */
[----:B------:R1:W-:Y:S01]  /*33f0*/  STG.E desc[UR6][R4.64+0xc], R13 ;  /* 0x00000c0d04007986 */ /* 0x0003e2000c101906 */
[----:B------:R-:W-:Y:S01]  /*3400*/  FMUL R25, R25, UR4 ;  /* 0x0000000419197c20 */ /* 0x000fe20008400000 */
        /* <DEDUP_REMOVED lines=9> */
[----:B------:R-:W3:Y:S04]  /*34a0*/  LDG.E R0, desc[UR6][R2.64] ;  /* 0x0000000602007981 */ /* 0x000ee8000c1e1900 */
[----:B------:R-:W4:Y:S04]  /*34b0*/  LDG.E R6, desc[UR6][R2.64+0x4] ;  /* 0x0000040602067981 */ /* 0x000f28000c1e1900 */
[----:B------:R-:W2:Y:S04]  /*34c0*/  LDG.E R8, desc[UR6][R2.64+0x8] ;  /* 0x0000080602087981 */ /* 0x000ea8000c1e1900 */
[----:B0-----:R-:W5:Y:S04]  /*34d0*/  LDG.E R9, desc[UR6][R2.64+0xc] ;  /* 0x00000c0602097981 */ /* 0x001f68000c1e1900 */
[----:B------:R-:W5:Y:S04]  /*34e0*/  LDG.E R10, desc[UR6][R2.64+0x10] ;  /* 0x00001006020a7981 */ /* 0x000f68000c1e1900 */
[----:B------:R-:W5:Y:S04]  /*34f0*/  LDG.E R12, desc[UR6][R2.64+0x14] ;  /* 0x00001406020c7981 */ /* 0x000f68000c1e1900 */
[----:B-1----:R-:W5:Y:S04]  /*3500*/  LDG.E R13, desc[UR6][R2.64+0x18] ;  /* 0x00001806020d7981 */ /* 0x002f68000c1e1900 */
[----:B------:R-:W5:Y:S01]  /*3510*/  LDG.E R19, desc[UR6][R2.64+0x1c] ;  /* 0x00001c0602137981 */ /* 0x000f62000c1e1900 */
[----:B---3--:R-:W-:-:S04]  /*3520*/  FMUL R0, R0, UR4 ;  /* 0x0000000400007c20 */ /* 0x008fc80008400000 */
[----:B------:R-:W-:Y:S01]  /*3530*/  FFMA R45, R45, UR5, R0 ;  /* 0x000000052d2d7c23 */ /* 0x000fe20008000000 */
[----:B----4-:R-:W-:Y:S01]  /*3540*/  FMUL R7, R6, UR4 ;  /* 0x0000000406077c20 */ /* 0x010fe20008400000 */
[----:B--2---:R-:W-:-:S03]  /*3550*/  FMUL R5, R8, UR4 ;  /* 0x0000000408057c20 */ /* 0x004fc60008400000 */
[----:B------:R-:W-:Y:S01]  /*3560*/  FFMA R7, R44, UR5, R7 ;  /* 0x000000052c077c23 */ /* 0x000fe20008000007 */
[----:B------:R-:W-:Y:S01]  /*3570*/  STG.E desc[UR6][R2.64], R45 ;  /* 0x0000002d02007986 */ /* 0x000fe2000c101906 */
[----:B-----5:R-:W-:Y:S01]  /*3580*/  FMUL R11, R9, UR4 ;  /* 0x00000004090b7c20 */ /* 0x020fe20008400000 */
[----:B------:R-:W-:Y:S01]  /*3590*/  FFMA R9, R42, UR5, R5 ;  /* 0x000000052a097c23 */ /* 0x000fe20008000005 */
[----:B------:R-:W-:Y:S01]  /*35a0*/  IMAD.WIDE R4, R17, 0x4, R2 ;  /* 0x0000000411047825 */ /* 0x000fe200078e0202 */
[----:B------:R-:W-:Y:S03]  /*35b0*/  STG.E desc[UR6][R2.64+0x4], R7 ;  /* 0x0000040702007986 */ /* 0x000fe6000c101906 */
[----:B------:R-:W-:Y:S01]  /*35c0*/  FMUL R10, R10, UR4 ;  /* 0x000000040a0a7c20 */ /* 0x000fe20008400000 */
[----:B------:R-:W-:Y:S01]  /*35d0*/  FFMA R11, R40, UR5, R11 ;  /* 0x00000005280b7c23 */ /* 0x000fe2000800000b */
[----:B------:R0:W-:Y:S01]  /*35e0*/  STG.E desc[UR6][R2.64+0x8], R9 ;  /* 0x0000080902007986 */ /* 0x0001e2000c101906 */
[----:B------:R-:W-:Y:S01]  /*35f0*/  FMUL R12, R12, UR4 ;  /* 0x000000040c0c7c20 */ /* 0x000fe20008400000 */
        /* <DEDUP_REMOVED lines=8> */
[----:B------:R-:W-:-:S03]  /*3680*/  FFMA R39, R39, UR5, R0 ;  /* 0x0000000527277c23 */ /* 0x000fc60008000000 */
[----:B------:R-:W-:Y:S04]  /*3690*/  STG.E desc[UR6][R2.64+0x18], R13 ;  /* 0x0000180d02007986 */ /* 0x000fe8000c101906 */
[----:B------:R2:W-:Y:S04]  /*36a0*/  STG.E desc[UR6][R2.64+0x1c], R39 ;  /* 0x00001c2702007986 */ /* 0x0005e8000c101906 */
[----:B------:R-:W3:Y:S04]  /*36b0*/  LDG.E R0, desc[UR6][R4.64] ;  /* 0x0000000604007981 */ /* 0x000ee8000c1e1900 */
[----:B------:R-:W4:Y:S04]  /*36c0*/  LDG.E R6, desc[UR6][R4.64+0x4] ;  /* 0x0000040604067981 */ /* 0x000f28000c1e1900 */
[----:B------:R-:W5:Y:S04]  /*36d0*/  LDG.E R8, desc[UR6][R4.64+0x8] ;  /* 0x0000080604087981 */ /* 0x000f68000c1e1900 */
[----:B0-----:R-:W2:Y:S04]  /*36e0*/  LDG.E R9, desc[UR6][R4.64+0xc] ;  /* 0x00000c0604097981 */ /* 0x001ea8000c1e1900 */
[----:B------:R-:W2:Y:S04]  /*36f0*/  LDG.E R10, desc[UR6][R4.64+0x10] ;  /* 0x00001006040a7981 */ /* 0x000ea8000c1e1900 */
[----:B-1----:R-:W2:Y:S04]  /*3700*/  LDG.E R11, desc[UR6][R4.64+0x14] ;  /* 0x00001406040b7981 */ /* 0x002ea8000c1e1900 */
[----:B------:R-:W2:Y:S04]  /*3710*/  LDG.E R12, desc[UR6][R4.64+0x18] ;  /* 0x00001806040c7981 */ /* 0x000ea8000c1e1900 */
[----:B------:R-:W2:Y:S01]  /*3720*/  LDG.E R19, desc[UR6][R4.64+0x1c] ;  /* 0x00001c0604137981 */ /* 0x000ea2000c1e1900 */
[----:B---3--:R-:W-:-:S04]  /*3730*/  FMUL R0, R0, UR4 ;  /* 0x0000000400007c20 */ /* 0x008fc80008400000 */
[----:B------:R-:W-:Y:S01]  /*3740*/  FFMA R37, R37, UR5, R0 ;  /* 0x0000000525257c23 */ /* 0x000fe20008000000 */
[----:B----4-:R-:W-:Y:S01]  /*3750*/  FMUL R7, R6, UR4 ;  /* 0x0000000406077c20 */ /* 0x010fe20008400000 */
[----:B-----5:R-:W-:-:S03]  /*3760*/  FMUL R8, R8, UR4 ;  /* 0x0000000408087c20 */ /* 0x020fc60008400000 */
[----:B------:R-:W-:Y:S01]  /*3770*/  FFMA R7, R36, UR5, R7 ;  /* 0x0000000524077c23 */ /* 0x000fe20008000007 */
[----:B------:R-:W-:Y:S01]  /*3780*/  STG.E desc[UR6][R4.64], R37 ;  /* 0x0000002504007986 */ /* 0x000fe2000c101906 */
[----:B--2---:R-:W-:Y:S01]  /*3790*/  FMUL R9, R9, UR4 ;  /* 0x0000000409097c20 */ /* 0x004fe20008400000 */
[----:B------:R-:W-:Y:S02]  /*37a0*/  FFMA R35, R35, UR5, R8 ;  /* 0x0000000523237c23 */ /* 0x000fe40008000008 */
[----:B------:R-:W-:Y:S01]  /*37b0*/  STG.E desc[UR6][R4.64+0x4], R7 ;  /* 0x0000040704007986 */ /* 0x000fe2000c101906 */
[----:B------:R-:W-:Y:S01]  /*37c0*/  FMUL R10, R10, UR4 ;  /* 0x000000040a0a7c20 */ /* 0x000fe20008400000 */
[----:B------:R-:W-:Y:S02]  /*37d0*/  FFMA R9, R34, UR5, R9 ;  /* 0x0000000522097c23 */ /* 0x000fe40008000009 */
[----:B------:R-:W-:Y:S01]  /*37e0*/  STG.E desc[UR6][R4.64+0x8], R35 ;  /* 0x0000082304007986 */ /* 0x000fe2000c101906 */
[----:B------:R-:W-:Y:S01]  /*37f0*/  FMUL R0, R11, UR4 ;  /* 0x000000040b007c20 */ /* 0x000fe20008400000 */
[----:B------:R-:W-:-:S02]  /*3800*/  FFMA R85, R85, UR5, R10 ;  /* 0x0000000555557c23 */ /* 0x000fc4000800000a */
[----:B------:R-:W-:Y:S01]  /*3810*/  STG.E desc[UR6][R4.64+0xc], R9 ;  /* 0x00000c0904007986 */ /* 0x000fe2000c101906 */
        /* <DEDUP_REMOVED lines=11> */
[----:B------:R-:W2:Y:S04]  /*38d0*/  LDG.E R0, desc[UR6][R2.64] ;  /* 0x0000000602007981 */ /* 0x000ea8000c1e1900 */
[----:B------:R-:W3:Y:S04]  /*38e0*/  LDG.E R6, desc[UR6][R2.64+0x4] ;  /* 0x0000040602067981 */ /* 0x000ee8000c1e1900 */
[----:B------:R-:W4:Y:S04]  /*38f0*/  LDG.E R10, desc[UR6][R2.64+0xc] ;  /* 0x00000c06020a7981 */ /* 0x000f28000c1e1900 */
[----:B------:R-:W5:Y:S04]  /*3900*/  LDG.E R12, desc[UR6][R2.64+0x10] ;  /* 0x00001006020c7981 */ /* 0x000f68000c1e1900 */
[----:B------:R-:W5:Y:S04]  /*3910*/  LDG.E R19, desc[UR6][R2.64+0x14] ;  /* 0x0000140602137981 */ /* 0x000f68000c1e1900 */
[----:B------:R-:W5:Y:S04]  /*3920*/  LDG.E R25, desc[UR6][R2.64+0x18] ;  /* 0x0000180602197981 */ /* 0x000f68000c1e1900 */
[----:B------:R-:W5:Y:S01]  /*3930*/  LDG.E R27, desc[UR6][R2.64+0x1c] ;  /* 0x00001c06021b7981 */ /* 0x000f62000c1e1900 */
[----:B0-----:R-:W-:Y:S01]  /*3940*/  FMUL R5, R8, UR4 ;  /* 0x0000000408057c20 */ /* 0x001fe20008400000 */
[----:B--2---:R-:W-:-:S03]  /*3950*/  FMUL R7, R0, UR4 ;  /* 0x0000000400077c20 */ /* 0x004fc60008400000 */
[----:B------:R-:W-:Y:S01]  /*3960*/  FFMA R11, R24, UR5, R5 ;  /* 0x00000005180b7c23 */ /* 0x000fe20008000005 */
[----:B---3--:R-:W-:Y:S01]  /*3970*/  FMUL R9, R6, UR4 ;  /* 0x0000000406097c20 */ /* 0x008fe20008400000 */
[----:B----4-:R-:W-:Y:S01]  /*3980*/  FMUL R13, R10, UR4 ;  /* 0x000000040a0d7c20 */ /* 0x010fe20008400000 */
[----:B-----5:R-:W-:Y:S01]  /*3990*/  FMUL R5, R12, UR4 ;  /* 0x000000040c057c20 */ /* 0x020fe20008400000 */
[----:B------:R-:W-:Y:S01]  /*39a0*/  FMUL R21, R19, UR4 ;  /* 0x0000000413157c20 */ /* 0x000fe20008400000 */
[----:B------:R-:W-:Y:S01]  /*39b0*/  FMUL R25, R25, UR4 ;  /* 0x0000000419197c20 */ /* 0x000fe20008400000 */
[----:B------:R-:W-:Y:S01]  /*39c0*/  FMUL R0, R27, UR4 ;  /* 0x000000041b007c20 */ /* 0x000fe20008400000 */
[----:B------:R-:W-:Y:S01]  /*39d0*/  FFMA R7, R28, UR5, R7 ;  /* 0x000000051c077c23 */ /* 0x000fe20008000007 */
[----:B------:R-:W-:Y:S01]  /*39e0*/  FFMA R9, R26, UR5, R9 ;  /* 0x000000051a097c23 */ /* 0x000fe20008000009 */
[----:B------:R-:W-:Y:S01]  /*39f0*/  FFMA R13, R82, UR5, R13 ;  /* 0x00000005520d7c23 */ /* 0x000fe2000800000d */
[----:B------:R-:W-:Y:S01]  /*3a00*/  FFMA R19, R124, UR5, R5 ;  /* 0x000000057c137c23 */ /* 0x000fe20008000005 */
[----:B------:R-:W-:Y:S01]  /*3a10*/  FFMA R21, R122, UR5, R21 ;  /* 0x000000057a157c23 */ /* 0x000fe20008000015 */
[----:B------:R-:W-:Y:S01]  /*3a20*/  FFMA R25, R22, UR5, R25 ;  /* 0x0000000516197c23 */ /* 0x000fe20008000019 */
[----:B------:R-:W-:Y:S01]  /*3a30*/  FFMA R23, R23, UR5, R0 ;  /* 0x0000000517177c23 */ /* 0x000fe20008000000 */
[----:B------:R-:W-:Y:S01]  /*3a40*/  IMAD.WIDE R4, R17, 0x4, R2 ;  /* 0x0000000411047825 */ /* 0x000fe200078e0202 */
[----:B------:R-:W-:Y:S04]  /*3a50*/  STG.E desc[UR6][R2.64], R7 ;  /* 0x0000000702007986 */ /* 0x000fe8000c101906 */
[----:B------:R-:W-:Y:S04]  /*3a60*/  STG.E desc[UR6][R2.64+0x4], R9 ;  /* 0x0000040902007986 */ /* 0x000fe8000c101906 */
[----:B------:R-:W-:Y:S04]  /*3a70*/  STG.E desc[UR6][R2.64+0x8], R11 ;  /* 0x0000080b02007986 */ /* 0x000fe8000c101906 */
[----:B------:R-:W-:Y:S04]  /*3a80*/  STG.E desc[UR6][R2.64+0xc], R13 ;  /* 0x00000c0d02007986 */ /* 0x000fe8000c101906 */
[----:B------:R0:W-:Y:S04]  /*3a90*/  STG.E desc[UR6][R2.64+0x10], R19 ;  /* 0x0000101302007986 */ /* 0x0001e8000c101906 */
[----:B------:R-:W-:Y:S04]  /*3aa0*/  STG.E desc[UR6][R2.64+0x14], R21 ;  /* 0x0000141502007986 */ /* 0x000fe8000c101906 */
[----:B------:R-:W-:Y:S04]  /*3ab0*/  STG.E desc[UR6][R2.64+0x18], R25 ;  /* 0x0000181902007986 */ /* 0x000fe8000c101906 */
[----:B------:R1:W-:Y:S04]  /*3ac0*/  STG.E desc[UR6][R2.64+0x1c], R23 ;  /* 0x00001c1702007986 */ /* 0x0003e8000c101906 */
[----:B------:R-:W1:Y:S04]  /*3ad0*/  LDG.E R8, desc[UR6][R4.64+0x8] ;  /* 0x0000080604087981 */ /* 0x000e68000c1e1900 */
[----:B------:R-:W2:Y:S04]  /*3ae0*/  LDG.E R0, desc[UR6][R4.64] ;  /* 0x0000000604007981 */ /* 0x000ea8000c1e1900 */
[----:B------:R-:W3:Y:S04]  /*3af0*/  LDG.E R6, desc[UR6][R4.64+0x4] ;  /* 0x0000040604067981 */ /* 0x000ee8000c1e1900 */
[----:B------:R-:W4:Y:S04]  /*3b00*/  LDG.E R10, desc[UR6][R4.64+0xc] ;  /* 0x00000c06040a7981 */ /* 0x000f28000c1e1900 */
[----:B------:R-:W5:Y:S04]  /*3b10*/  LDG.E R12, desc[UR6][R4.64+0x10] ;  /* 0x00001006040c7981 */ /* 0x000f68000c1e1900 */
[----:B------:R-:W5:Y:S04]  /*3b20*/  LDG.E R22, desc[UR6][R4.64+0x14] ;  /* 0x0000140604167981 */ /* 0x000f68000c1e1900 */
[----:B------:R-:W5:Y:S04]  /*3b30*/  LDG.E R24, desc[UR6][R4.64+0x18] ;  /* 0x0000180604187981 */ /* 0x000f68000c1e1900 */
[----:B0-----:R-:W5:Y:S01]  /*3b40*/  LDG.E R19, desc[UR6][R4.64+0x1c] ;  /* 0x00001c0604137981 */ /* 0x001f62000c1e1900 */
[----:B-1----:R-:W-:Y:S01]  /*3b50*/  FMUL R3, R8, UR4 ;  /* 0x0000000408037c20 */ /* 0x002fe20008400000 */
        /* <DEDUP_REMOVED lines=19> */
[----:B------:R0:W-:Y:S04]  /*3c90*/  STG.E desc[UR6][R4.64+0xc], R13 ;  /* 0x00000c0d04007986 */ /* 0x0001e8000c101906 */
[----:B------:R-:W-:Y:S04]  /*3ca0*/  STG.E desc[UR6][R4.64+0x10], R19 ;  /* 0x0000101304007986 */ /* 0x000fe8000c101906 */
[----:B------:R-:W-:Y:S04]  /*3cb0*/  STG.E desc[UR6][R4.64+0x14], R21 ;  /* 0x0000141504007986 */ /* 0x000fe8000c101906 */
[----:B------:R-:W-:Y:S04]  /*3cc0*/  STG.E desc[UR6][R4.64+0x18], R23 ;  /* 0x0000181704007986 */ /* 0x000fe8000c101906 */
[----:B------:R1:W-:Y:S04]  /*3cd0*/  STG.E desc[UR6][R4.64+0x1c], R15 ;  /* 0x00001c0f04007986 */ /* 0x0003e8000c101906 */
[----:B------:R-:W2:Y:S04]  /*3ce0*/  LDG.E R0, desc[UR6][R2.64] ;  /* 0x0000000602007981 */ /* 0x000ea8000c1e1900 */
[----:B0-----:R-:W3:Y:S04]  /*3cf0*/  LDG.E R13, desc[UR6][R2.64+0x14] ;  /* 0x00001406020d7981 */ /* 0x001ee8000c1e1900 */
[----:B------:R-:W4:Y:S04]  /*3d00*/  LDG.E R6, desc[UR6][R2.64+0x4] ;  /* 0x0000040602067981 */ /* 0x000f28000c1e1900 */
[----:B------:R-:W1:Y:S04]  /*3d10*/  LDG.E R8, desc[UR6][R2.64+0x8] ;  /* 0x0000080602087981 */ /* 0x000e68000c1e1900 */
[----:B------:R-:W5:Y:S04]  /*3d20*/  LDG.E R10, desc[UR6][R2.64+0xc] ;  /* 0x00000c06020a7981 */ /* 0x000f68000c1e1900 */
[----:B------:R-:W5:Y:S04]  /*3d30*/  LDG.E R12, desc[UR6][R2.64+0x10] ;  /* 0x00001006020c7981 */ /* 0x000f68000c1e1900 */
[----:B------:R-:W5:Y:S04]  /*3d40*/  LDG.E R16, desc[UR6][R2.64+0x18] ;  /* 0x0000180602107981 */ /* 0x000f68000c1e1900 */
[----:B------:R-:W5:Y:S01]  /*3d50*/  LDG.E R17, desc[UR6][R2.64+0x1c] ;  /* 0x00001c0602117981 */ /* 0x000f62000c1e1900 */
[----:B--2---:R-:W-:Y:S01]  /*3d60*/  FMUL R7, R0, UR4 ;  /* 0x0000000400077c20 */ /* 0x004fe20008400000 */
[----:B---3--:R-:W-:Y:S01]  /*3d70*/  FMUL R0, R13, UR4 ;  /* 0x000000040d007c20 */ /* 0x008fe20008400000 */
[----:B----4-:R-:W-:Y:S01]  /*3d80*/  FMUL R9, R6, UR4 ;  /* 0x0000000406097c20 */ /* 0x010fe20008400000 */
[----:B-1----:R-:W-:Y:S01]  /*3d90*/  FMUL R5, R8, UR4 ;  /* 0x0000000408057c20 */ /* 0x002fe20008400000 */
        /* <DEDUP_REMOVED lines=11> */
[----:B------:R-:W-:Y:S01]  /*3e50*/  FFMA R97, R97, UR5, R4 ;  /* 0x0000000561617c23 */ /* 0x000fe20008000004 */
[----:B------:R-:W-:Y:S04]  /*3e60*/  STG.E desc[UR6][R2.64], R7 ;  /* 0x0000000702007986 */ /* 0x000fe8000c101906 */
[----:B------:R-:W-:Y:S04]  /*3e70*/  STG.E desc[UR6][R2.64+0x4], R9 ;  /* 0x0000040902007986 */ /* 0x000fe8000c101906 */
[----:B------:R-:W-:Y:S04]  /*3e80*/  STG.E desc[UR6][R2.64+0x8], R5 ;  /* 0x0000080502007986 */ /* 0x000fe8000c101906 */
[----:B------:R-:W-:Y:S04]  /*3e90*/  STG.E desc[UR6][R2.64+0xc], R11 ;  /* 0x00000c0b02007986 */ /* 0x000fe8000c101906 */
[----:B------:R-:W-:Y:S04]  /*3ea0*/  STG.E desc[UR6][R2.64+0x10], R101 ;  /* 0x0000106502007986 */ /* 0x000fe8000c101906 */
[----:B------:R-:W-:Y:S04]  /*3eb0*/  STG.E desc[UR6][R2.64+0x14], R115 ;  /* 0x0000147302007986 */ /* 0x000fe8000c101906 */
[----:B------:R-:W-:Y:S04]  /*3ec0*/  STG.E desc[UR6][R2.64+0x18], R13 ;  /* 0x0000180d02007986 */ /* 0x000fe8000c101906 */
[----:B------:R-:W-:Y:S01]  /*3ed0*/  STG.E desc[UR6][R2.64+0x1c], R97 ;  /* 0x00001c6102007986 */ /* 0x000fe2000c101906 */
[----:B------:R-:W-:Y:S05]  /*3ee0*/  EXIT ;  /* 0x000000000000794d */ /* 0x000fea0003800000 */
.L_x_2:
[----:B------:R-:W-:-:S00]  /*3ef0*/  BRA `(.L_x_2) ;  /* 0xfffffffc00fc7947 */ /* 0x000fc0000383ffff */
[----:B------:R-:W-:-:S00]  /*3f00*/  NOP ;  /* 0x0000000000007918 */ /* 0x000fc00000000000 */
[----:B------:R-:W-:-:S00]  /*3f10*/  NOP ;  /* 0x0000000000007918 */ /* 0x000fc00000000000 */
[----:B------:R-:W-:-:S00]  /*3f20*/  NOP ;  /* 0x0000000000007918 */ /* 0x000fc00000000000 */
[----:B------:R-:W-:-:S00]  /*3f30*/  NOP ;  /* 0x0000000000007918 */ /* 0x000fc00000000000 */
[----:B------:R-:W-:-:S00]  /*3f40*/  NOP ;  /* 0x0000000000007918 */ /* 0x000fc00000000000 */
[----:B------:R-:W-:-:S00]  /*3f50*/  NOP ;  /* 0x0000000000007918 */ /* 0x000fc00000000000 */
[----:B------:R-:W-:-:S00]  /*3f60*/  NOP ;  /* 0x0000000000007918 */ /* 0x000fc00000000000 */
[----:B------:R-:W-:-:S00]  /*3f70*/  NOP ;  /* 0x0000000000007918 */ /* 0x000fc00000000000 */
.L_x_8:


//--------------------- .text._Z6matmulPKfS0_Pfiiiff --------------------------
	.section	.text._Z6matmulPKfS0_Pfiiiff,"ax",@progbits
	.align	128
        .global         _Z6matmulPKfS0_Pfiiiff
        .type           _Z6matmulPKfS0_Pfiiiff,@function
        .size           _Z6matmulPKfS0_Pfiiiff,(.L_x_9 - _Z6matmulPKfS0_Pfiiiff)
        .other          _Z6matmulPKfS0_Pfiiiff,@"STO_CUDA_ENTRY STV_DEFAULT"
_Z6matmulPKfS0_Pfiiiff:
.text._Z6matmulPKfS0_Pfiiiff:
[----:B------:R-:W-:Y:S01]  /*0000*/  LDC R1, c[0x0][0x37c] ;  /* 0x0000df00ff017b82 */ /* 0x000fe20000000800 */
[----:B------:R-:W0:Y:S07]  /*0010*/  S2R R8, SR_TID.Y ;  /* 0x0000000000087919 */ /* 0x000e2e0000002200 */
[----:B------:R-:W1:Y:S01]  /*0020*/  S2UR UR5, SR_CTAID.Y ;  /* 0x00000000000579c3 */ /* 0x000e620000002600 */
[----:B------:R-:W2:Y:S01]  /*0030*/  LDCU UR6, c[0x0][0x360] ;  /* 0x00006c00ff0677ac */ /* 0x000ea20008000800 */
[----:B------:R-:W2:Y:S01]  /*0040*/  S2R R3, SR_CTAID.X ;  /* 0x0000000000037919 */ /* 0x000ea20000002500 */
[----:B------:R-:W1:Y:S01]  /*0050*/  LDCU UR4, c[0x0][0x364] ;  /* 0x00006c80ff0477ac */ /* 0x000e620008000800 */
[----:B------:R-:W2:Y:S01]  /*0060*/  S2R R2, SR_TID.X ;  /* 0x0000000000027919 */ /* 0x000ea20000002100 */
[----:B------:R-:W3:Y:S01]  /*0070*/  LDCU.64 UR8, c[0x0][0x398] ;  /* 0x00007300ff0877ac */ /* 0x000ee20008000a00 */
[----:B-1----:R-:W-:-:S06]  /*0080*/  UIMAD UR4, UR4, UR5, URZ ;  /* 0x00000005040472a4 */ /* 0x002fcc000f8e02ff */
[----:B0-----:R-:W-:-:S04]  /*0090*/  IADD3 R0, PT, PT, R8, UR4, RZ ;  /* 0x0000000408007c10 */ /* 0x001fc8000fffe0ff */
[----:B---3--:R-:W-:Y:S01]  /*00a0*/  ISETP.GE.AND P0, PT, R0, UR9, PT ;  /* 0x0000000900007c0c */ /* 0x008fe2000bf06270 */
[----:B--2---:R-:W-:-:S05]  /*00b0*/  IMAD R3, R3, UR6, R2 ;  /* 0x0000000603037c24 */ /* 0x004fca000f8e0202 */
[----:B------:R-:W-:-:S13]  /*00c0*/  ISETP.GE.OR P0, PT, R3, UR8, P0 ;  /* 0x0000000803007c0c */ /* 0x000fda0008706670 */
[----:B------:R-:W-:Y:S05]  /*00d0*/  @P0 EXIT ;  /* 0x000000000000094d */ /* 0x000fea0003800000 */
[----:B------:R-:W0:Y:S01]  /*00e0*/  LDC R5, c[0x0][0x3a0] ;  /* 0x0000e800ff057b82 */ /* 0x000e220000000800 */
[----:B------:R-:W1:Y:S01]  /*00f0*/  LDCU.64 UR6, c[0x0][0x358] ;  /* 0x00006b00ff0677ac */ /* 0x000e620008000a00 */
[----:B------:R-:W-:Y:S01]  /*0100*/  HFMA2 R18, -RZ, RZ, 0, 0 ;  /* 0x00000000ff127431 */ /* 0x000fe200000001ff */
[----:B0-----:R-:W-:-:S13]  /*0110*/  ISETP.GE.AND P0, PT, R5, 0x1, PT ;  /* 0x000000010500780c */ /* 0x001fda0003f06270 */
[----:B-1----:R-:W-:Y:S05]  /*0120*/  @!P0 BRA `(.L_x_3) ;  /* 0x0000000400f08947 */ /* 0x002fea0003800000 */
[----:B------:R-:W-:Y:S01]  /*0130*/  ISETP.GE.U32.AND P1, PT, R5, 0x8, PT ;  /* 0x000000080500780c */ /* 0x000fe20003f26070 */
[----:B------:R-:W-:Y:S01]  /*0140*/  IMAD R6, R3, UR8, RZ ;  /* 0x0000000803067c24 */ /* 0x000fe2000f8e02ff */
[----:B------:R-:W-:Y:S02]  /*0150*/  LOP3.LUT R4, R5, 0x7, RZ, 0xc0, !PT ;  /* 0x0000000705047812 */ /* 0x000fe400078ec0ff */
[----:B------:R-:W-:Y:S02]  /*0160*/  MOV R18, RZ ;  /* 0x000000ff00127202 */ /* 0x000fe40000000f00 */
[----:B------:R-:W-:Y:S02]  /*0170*/  ISETP.NE.AND P0, PT, R4, RZ, PT ;  /* 0x000000ff0400720c */ /* 0x000fe40003f05270 */
[----:B------:R-:W-:-:S05]  /*0180*/  MOV R7, RZ ;  /* 0x000000ff00077202 */ /* 0x000fca0000000f00 */
[----:B------:R-:W-:Y:S06]  /*0190*/  @!P1 BRA `(.L_x_4) ;  /* 0x0000000000ec9947 */ /* 0x000fec0003800000 */
[C---:B------:R-:W-:Y:S01]  /*01a0*/  LOP3.LUT R7, R5.reuse, 0x7ffffff8, RZ, 0xc0, !PT ;  /* 0x7ffffff805077812 */ /* 0x040fe200078ec0ff */
[C---:B------:R-:W-:Y:S01]  /*01b0*/  IMAD R10, R5.reuse, 0x3, R0 ;  /* 0x00000003050a7824 */ /* 0x040fe200078e0200 */
[C---:B------:R-:W-:Y:S01]  /*01c0*/  IADD3 R8, PT, PT, R5.reuse, UR4, R8 ;  /* 0x0000000405087c10 */ /* 0x040fe2000fffe008 */
[C-C-:B------:R-:W-:Y:S01]  /*01d0*/  IMAD R9, R5.reuse, 0x5, R0.reuse ;  /* 0x0000000505097824 */ /* 0x140fe200078e0200 */
[CC--:B------:R-:W-:Y:S01]  /*01e0*/  LEA R2, R5.reuse, R0.reuse, 0x1 ;  /* 0x0000000005027211 */ /* 0x0c0fe200078e08ff */
[C-C-:B------:R-:W-:Y:S01]  /*01f0*/  IMAD R11, R5.reuse, 0x6, R0.reuse ;  /* 0x00000006050b7824 */ /* 0x140fe200078e0200 */
[C---:B------:R-:W-:Y:S01]  /*0200*/  LEA R12, R5.reuse, R0, 0x2 ;  /* 0x00000000050c7211 */ /* 0x040fe200078e10ff */
[----:B------:R-:W-:Y:S01]  /*0210*/  IMAD R13, R5, 0x7, R0 ;  /* 0x00000007050d7824 */ /* 0x000fe200078e0200 */
[----:B------:R-:W-:Y:S02]  /*0220*/  MOV R18, RZ ;  /* 0x000000ff00127202 */ /* 0x000fe40000000f00 */
[----:B------:R-:W-:-:S02]  /*0230*/  MOV R28, R6 ;  /* 0x00000006001c7202 */ /* 0x000fc40000000f00 */
[----:B------:R-:W-:Y:S02]  /*0240*/  MOV R26, R0 ;  /* 0x00000000001a7202 */ /* 0x000fe40000000f00 */
[----:B------:R-:W-:-:S07]  /*0250*/  IADD3 R27, PT, PT, -R7, RZ, RZ ;  /* 0x000000ff071b7210 */ /* 0x000fce0007ffe1ff */
.L_x_5:
[----:B------:R-:W0:Y:S08]  /*0260*/  LDC.64 R16, c[0x0][0x388] ;  /* 0x0000e200ff107b82 */ /* 0x000e300000000a00 */
[----:B------:R-:W1:Y:S01]  /*0270*/  LDC.64 R14, c[0x0][0x380] ;  /* 0x0000e000ff0e7b82 */ /* 0x000e620000000a00 */
[----:B0-----:R-:W-:-:S06]  /*0280*/  IMAD.WIDE.U32 R20, R26, 0x4, R16 ;  /* 0x000000041a147825 */ /* 0x001fcc00078e0010 */
[----:B------:R-:W2:Y:S01]  /*0290*/  LDG.E R20, desc[UR6][R20.64] ;  /* 0x0000000614147981 */ /* 0x000ea2000c1e1900 */
[----:B-1----:R-:W-:-:S05]  /*02a0*/  IMAD.WIDE R14, R28, 0x4, R14 ;  /* 0x000000041c0e7825 */ /* 0x002fca00078e020e */
[----:B------:R-:W2:Y:S01]  /*02b0*/  LDG.E R19, desc[UR6][R14.64] ;  /* 0x000000060e137981 */ /* 0x000ea2000c1e1900 */
[----:B------:R-:W-:-:S04]  /*02c0*/  IMAD.WIDE.U32 R24, R8, 0x4, R16 ;  /* 0x0000000408187825 */ /* 0x000fc800078e0010 */
[----:B------:R-:W-:Y:S02]  /*02d0*/  IMAD.WIDE.U32 R22, R2, 0x4, R16 ;  /* 0x0000000402167825 */ /* 0x000fe400078e0010 */
[----:B------:R-:W3:Y:S04]  /*02e0*/  LDG.E R24, desc[UR6][R24.64] ;  /* 0x0000000618187981 */ /* 0x000ee8000c1e1900 */
[----:B------:R-:W4:Y:S01]  /*02f0*/  LDG.E R22, desc[UR6][R22.64] ;  /* 0x0000000616167981 */ /* 0x000f22000c1e1900 */
[----:B--2---:R-:W-:-:S03]  /*0300*/  FFMA R19, R19, R20, R18 ;  /* 0x0000001413137223 */ /* 0x004fc60000000012 */
[----:B------:R-:W3:Y:S04]  /*0310*/  LDG.E R18, desc[UR6][R14.64+0x4] ;  /* 0x000004060e127981 */ /* 0x000ee8000c1e1900 */
[----:B------:R-:W4:Y:S01]  /*0320*/  LDG.E R20, desc[UR6][R14.64+0x8] ;  /* 0x000008060e147981 */ /* 0x000f22000c1e1900 */
[----:B---3--:R-:W-:Y:S01]  /*0330*/  FFMA R29, R18, R24, R19 ;  /* 0x00000018121d7223 */ /* 0x008fe20000000013 */
[----:B------:R-:W-:Y:S02]  /*0340*/  IMAD.WIDE.U32 R18, R10, 0x4, R16 ;  /* 0x000000040a127825 */ /* 0x000fe400078e0010 */
[----:B------:R-:W2:Y:S02]  /*0350*/  LDG.E R24, desc[UR6][R14.64+0x10] ;  /* 0x000010060e187981 */ /* 0x000ea4000c1e1900 */
[----:B----4-:R-:W-:Y:S01]  /*0360*/  FFMA R29, R20, R22, R29 ;  /* 0x00000016141d7223 */ /* 0x010fe2000000001d */
[--C-:B------:R-:W-:Y:S01]  /*0370*/  IMAD.WIDE.U32 R20, R12, 0x4, R16.reuse ;  /* 0x000000040c147825 */ /* 0x100fe200078e0010 */
[----:B------:R-:W3:Y:S05]  /*0380*/  LDG.E R19, desc[UR6][R18.64] ;  /* 0x0000000612137981 */ /* 0x000eea000c1e1900 */
[----:B------:R-:W2:Y:S04]  /*0390*/  LDG.E R20, desc[UR6][R20.64] ;  /* 0x0000000614147981 */ /* 0x000ea8000c1e1900 */
[----:B------:R-:W3:Y:S01]  /*03a0*/  LDG.E R18, desc[UR6][R14.64+0xc] ;  /* 0x00000c060e127981 */ /* 0x000ee2000c1e1900 */
[----:B------:R-:W-:-:S06]  /*03b0*/  IMAD.WIDE.U32 R22, R9, 0x4, R16 ;  /* 0x0000000409167825 */ /* 0x000fcc00078e0010 */
[----:B------:R-:W4:Y:S01]  /*03c0*/  LDG.E R22, desc[UR6][R22.64] ;  /* 0x0000000616167981 */ /* 0x000f22000c1e1900 */
[----:B---3--:R-:W-:-:S03]  /*03d0*/  FFMA R29, R18, R19, R29 ;  /* 0x00000013121d7223 */ /* 0x008fc6000000001d */
[----:B------:R-:W4:Y:S01]  /*03e0*/  LDG.E R18, desc[UR6][R14.64+0x14] ;  /* 0x000014060e127981 */ /* 0x000f22000c1e1900 */
[----:B--2---:R-:W-:Y:S01]  /*03f0*/  FFMA R29, R24, R20, R29 ;  /* 0x00000014181d7223 */ /* 0x004fe2000000001d */
[--C-:B------:R-:W-:Y:S02]  /*0400*/  IMAD.WIDE.U32 R24, R11, 0x4, R16.reuse ;  /* 0x000000040b187825 */ /* 0x100fe400078e0010 */
[----:B------:R-:W2:Y:S02]  /*0410*/  LDG.E R19, desc[UR6][R14.64+0x18] ;  /* 0x000018060e137981 */ /* 0x000ea4000c1e1900 */
[----:B------:R-:W-:Y:S02]  /*0420*/  IMAD.WIDE.U32 R16, R13, 0x4, R16 ;  /* 0x000000040d107825 */ /* 0x000fe400078e0010 */
[----:B------:R-:W3:Y:S04]  /*0430*/  LDG.E R20, desc[UR6][R14.64+0x1c] ;  /* 0x00001c060e147981 */ /* 0x000ee8000c1e1900 */
[----:B------:R-:W2:Y:S04]  /*0440*/  LDG.E R24, desc[UR6][R24.64] ;  /* 0x0000000618187981 */ /* 0x000ea8000c1e1900 */
[----:B------:R-:W3:Y:S01]  /*0450*/  LDG.E R16, desc[UR6][R16.64] ;  /* 0x0000000610107981 */ /* 0x000ee2000c1e1900 */
[----:B------:R-:W-:-:S04]  /*0460*/  IADD3 R27, PT, PT, R27, 0x8, RZ ;  /* 0x000000081b1b7810 */ /* 0x000fc80007ffe0ff */
[----:B------:R-:W-:Y:S02]  /*0470*/  ISETP.NE.AND P1, PT, R27, RZ, PT ;  /* 0x000000ff1b00720c */ /* 0x000fe40003f25270 */
[C---:B------:R-:W-:Y:S02]  /*0480*/  LEA R8, R5.reuse, R8, 0x3 ;  /* 0x0000000805087211 */ /* 0x040fe400078e18ff */
[C---:B------:R-:W-:Y:S02]  /*0490*/  LEA R2, R5.reuse, R2, 0x3 ;  /* 0x0000000205027211 */ /* 0x040fe400078e18ff */
[C---:B------:R-:W-:Y:S02]  /*04a0*/  LEA R10, R5.reuse, R10, 0x3 ;  /* 0x0000000a050a7211 */ /* 0x040fe400078e18ff */
[C---:B------:R-:W-:Y:S02]  /*04b0*/  LEA R12, R5.reuse, R12, 0x3 ;  /* 0x0000000c050c7211 */ /* 0x040fe400078e18ff */
[----:B------:R-:W-:-:S02]  /*04c0*/  LEA R9, R5, R9, 0x3 ;  /* 0x0000000905097211 */ /* 0x000fc400078e18ff */
[C---:B------:R-:W-:Y:S02]  /*04d0*/  LEA R11, R5.reuse, R11, 0x3 ;  /* 0x0000000b050b7211 */ /* 0x040fe400078e18ff */
[C---:B------:R-:W-:Y:S02]  /*04e0*/  LEA R13, R5.reuse, R13, 0x3 ;  /* 0x0000000d050d7211 */ /* 0x040fe400078e18ff */
[----:B------:R-:W-:Y:S02]  /*04f0*/  LEA R26, R5, R26, 0x3 ;  /* 0x0000001a051a7211 */ /* 0x000fe400078e18ff */
[----:B------:R-:W-:Y:S01]  /*0500*/  IADD3 R28, PT, PT, R28, 0x8, RZ ;  /* 0x000000081c1c7810 */ /* 0x000fe20007ffe0ff */
[----:B----4-:R-:W-:-:S04]  /*0510*/  FFMA R29, R18, R22, R29 ;  /* 0x00000016121d7223 */ /* 0x010fc8000000001d */
[----:B--2---:R-:W-:-:S04]  /*0520*/  FFMA R19, R19, R24, R29 ;  /* 0x0000001813137223 */ /* 0x004fc8000000001d */
[----:B---3--:R-:W-:Y:S01]  /*0530*/  FFMA R18, R20, R16, R19 ;  /* 0x0000001014127223 */ /* 0x008fe20000000013 */
[----:B------:R-:W-:Y:S06]  /*0540*/  @P1 BRA `(.L_x_5) ;  /* 0xfffffffc00441947 */ /* 0x000fec000383ffff */
.L_x_4:
[----:B------:R-:W-:Y:S05]  /*0550*/  @!P0 BRA `(.L_x_3) ;  /* 0x0000000000e48947 */ /* 0x000fea0003800000 */
[----:B------:R-:W-:Y:S02]  /*0560*/  ISETP.GE.U32.AND P0, PT, R4, 0x4, PT ;  /* 0x000000040400780c */ /* 0x000fe40003f06070 */
[----:B------:R-:W-:-:S04]  /*0570*/  LOP3.LUT R2, R5, 0x3, RZ, 0xc0, !PT ;  /* 0x0000000305027812 */ /* 0x000fc800078ec0ff */
[----:B------:R-:W-:-:S07]  /*0580*/  ISETP.NE.AND P1, PT, R2, RZ, PT ;  /* 0x000000ff0200720c */ /* 0x000fce0003f25270 */
[----:B------:R-:W-:Y:S06]  /*0590*/  @!P0 BRA `(.L_x_6) ;  /* 0x0000000000648947 */ /* 0x000fec0003800000 */
[----:B------:R-:W0:Y:S01]  /*05a0*/  LDC.64 R8, c[0x0][0x388] ;  /* 0x0000e200ff087b82 */ /* 0x000e220000000a00 */
[----:B------:R-:W-:Y:S01]  /*05b0*/  IMAD R14, R7, R5, R0 ;  /* 0x00000005070e7224 */ /* 0x000fe200078e0200 */
[----:B------:R-:W-:-:S04]  /*05c0*/  IADD3 R13, PT, PT, R6, R7, RZ ;  /* 0x00000007060d7210 */ /* 0x000fc80007ffe0ff */
[-C--:B------:R-:W-:Y:S02]  /*05d0*/  IADD3 R16, PT, PT, R14, R5.reuse, RZ ;  /* 0x000000050e107210 */ /* 0x080fe40007ffe0ff */
[----:B------:R-:W1:Y:S02]  /*05e0*/  LDC.64 R10, c[0x0][0x380] ;  /* 0x0000e000ff0a7b82 */ /* 0x000e640000000a00 */
[----:B------:R-:W-:-:S04]  /*05f0*/  IADD3 R4, PT, PT, R16, R5, RZ ;  /* 0x0000000510047210 */ /* 0x000fc80007ffe0ff */
[----:B------:R-:W-:Y:S01]  /*0600*/  IADD3 R23, PT, PT, R4, R5, RZ ;  /* 0x0000000504177210 */ /* 0x000fe20007ffe0ff */
[----:B0-----:R-:W-:-:S04]  /*0610*/  IMAD.WIDE.U32 R14, R14, 0x4, R8 ;  /* 0x000000040e0e7825 */ /* 0x001fc800078e0008 */
[----:B------:R-:W-:Y:S02]  /*0620*/  IMAD.WIDE.U32 R16, R16, 0x4, R8 ;  /* 0x0000000410107825 */ /* 0x000fe400078e0008 */
[----:B------:R-:W2:Y:S02]  /*0630*/  LDG.E R14, desc[UR6][R14.64] ;  /* 0x000000060e0e7981 */ /* 0x000ea4000c1e1900 */
[----:B-1----:R-:W-:Y:S02]  /*0640*/  IMAD.WIDE R10, R13, 0x4, R10 ;  /* 0x000000040d0a7825 */ /* 0x002fe400078e020a */
[----:B------:R-:W3:Y:S02]  /*0650*/  LDG.E R16, desc[UR6][R16.64] ;  /* 0x0000000610107981 */ /* 0x000ee4000c1e1900 */
[--C-:B------:R-:W-:Y:S02]  /*0660*/  IMAD.WIDE.U32 R12, R4, 0x4, R8.reuse ;  /* 0x00000004040c7825 */ /* 0x100fe400078e0008 */
[----:B------:R-:W2:Y:S02]  /*0670*/  LDG.E R19, desc[UR6][R10.64] ;  /* 0x000000060a137981 */ /* 0x000ea4000c1e1900 */
[----:B------:R-:W-:-:S02]  /*0680*/  IMAD.WIDE.U32 R8, R23, 0x4, R8 ;  /* 0x0000000417087825 */ /* 0x000fc400078e0008 */
[----:B------:R-:W3:Y:S04]  /*0690*/  LDG.E R21, desc[UR6][R10.64+0x4] ;  /* 0x000004060a157981 */ /* 0x000ee8000c1e1900 */
[----:B------:R-:W4:Y:S04]  /*06a0*/  LDG.E R12, desc[UR6][R12.64] ;  /* 0x000000060c0c7981 */ /* 0x000f28000c1e1900 */
[----:B------:R-:W4:Y:S04]  /*06b0*/  LDG.E R23, desc[UR6][R10.64+0x8] ;  /* 0x000008060a177981 */ /* 0x000f28000c1e1900 */
[----:B------:R-:W5:Y:S04]  /*06c0*/  LDG.E R25, desc[UR6][R10.64+0xc] ;  /* 0x00000c060a197981 */ /* 0x000f68000c1e1900 */
[----:B------:R-:W5:Y:S01]  /*06d0*/  LDG.E R8, desc[UR6][R8.64] ;  /* 0x0000000608087981 */ /* 0x000f62000c1e1900 */
[----:B------:R-:W-:Y:S01]  /*06e0*/  IADD3 R7, PT, PT, R7, 0x4, RZ ;  /* 0x0000000407077810 */ /* 0x000fe20007ffe0ff */
[----:B--2---:R-:W-:-:S04]  /*06f0*/  FFMA R14, R19, R14, R18 ;  /* 0x0000000e130e7223 */ /* 0x004fc80000000012 */
[----:B---3--:R-:W-:-:S04]  /*0700*/  FFMA R14, R21, R16, R14 ;  /* 0x00000010150e7223 */ /* 0x008fc8000000000e */
[----:B----4-:R-:W-:-:S04]  /*0710*/  FFMA R14, R23, R12, R14 ;  /* 0x0000000c170e7223 */ /* 0x010fc8000000000e */
[----:B-----5:R-:W-:-:S07]  /*0720*/  FFMA R18, R25, R8, R14 ;  /* 0x0000000819127223 */ /* 0x020fce000000000e */
.L_x_6:
[----:B------:R-:W-:Y:S05]  /*0730*/  @!P1 BRA `(.L_x_3) ;  /* 0x00000000006c9947 */ /* 0x000fea0003800000 */
[----:B------:R-:W0:Y:S01]  /*0740*/  LDC.64 R16, c[0x0][0x388] ;  /* 0x0000e200ff107b82 */ /* 0x000e220000000a00 */
[----:B------:R-:W-:Y:S02]  /*0750*/  ISETP.NE.AND P0, PT, R2, 0x1, PT ;  /* 0x000000010200780c */ /* 0x000fe40003f05270 */
[----:B------:R-:W-:-:S04]  /*0760*/  LOP3.LUT R2, R5, 0x1, RZ, 0xc0, !PT ;  /* 0x0000000105027812 */ /* 0x000fc800078ec0ff */
[----:B------:R-:W-:Y:S01]  /*0770*/  ISETP.NE.U32.AND P1, PT, R2, 0x1, PT ;  /* 0x000000010200780c */ /* 0x000fe20003f25070 */
[----:B------:R-:W1:Y:S06]  /*0780*/  LDC.64 R8, c[0x0][0x380] ;  /* 0x0000e000ff087b82 */ /* 0x000e6c0000000a00 */
[C---:B------:R-:W-:Y:S01]  /*0790*/  @P0 IMAD R14, R7.reuse, R5, R0 ;  /* 0x00000005070e0224 */ /* 0x040fe200078e0200 */
[----:B------:R-:W-:Y:S01]  /*07a0*/  @P0 IADD3 R19, PT, PT, R6, R7, RZ ;  /* 0x0000000706130210 */ /* 0x000fe20007ffe0ff */
[----:B------:R-:W2:Y:S01]  /*07b0*/  LDC.64 R12, c[0x0][0x380] ;  /* 0x0000e000ff0c7b82 */ /* 0x000ea20000000a00 */
[----:B------:R-:W-:-:S02]  /*07c0*/  @P0 IADD3 R7, PT, PT, R7, 0x2, RZ ;  /* 0x0000000207070810 */ /* 0x000fc40007ffe0ff */
[----:B------:R-:W-:-:S03]  /*07d0*/  @P0 IADD3 R21, PT, PT, R14, R5, RZ ;  /* 0x000000050e150210 */ /* 0x000fc60007ffe0ff */
[----:B------:R-:W-:Y:S02]  /*07e0*/  @!P1 IMAD R5, R7, R5, R0 ;  /* 0x0000000507059224 */ /* 0x000fe400078e0200 */
[----:B------:R-:W3:Y:S01]  /*07f0*/  LDC.64 R10, c[0x0][0x388] ;  /* 0x0000e200ff0a7b82 */ /* 0x000ee20000000a00 */
[----:B0-----:R-:W-:-:S04]  /*0800*/  @P0 IMAD.WIDE.U32 R14, R14, 0x4, R16 ;  /* 0x000000040e0e0825 */ /* 0x001fc800078e0010 */
[----:B------:R-:W-:Y:S02]  /*0810*/  @P0 IMAD.WIDE.U32 R16, R21, 0x4, R16 ;  /* 0x0000000415100825 */ /* 0x000fe400078e0010 */
[----:B------:R-:W4:Y:S02]  /*0820*/  @P0 LDG.E R14, desc[UR6][R14.64] ;  /* 0x000000060e0e0981 */ /* 0x000f24000c1e1900 */
[----:B-1----:R-:W-:Y:S01]  /*0830*/  @P0 IMAD.WIDE R8, R19, 0x4, R8 ;  /* 0x0000000413080825 */ /* 0x002fe200078e0208 */
[----:B------:R-:W-:Y:S01]  /*0840*/  @!P1 IADD3 R19, PT, PT, R6, R7, RZ ;  /* 0x0000000706139210 */ /* 0x000fe20007ffe0ff */
[----:B------:R-:W5:Y:S04]  /*0850*/  @P0 LDG.E R16, desc[UR6][R16.64] ;  /* 0x0000000610100981 */ /* 0x000f68000c1e1900 */
[----:B------:R-:W4:Y:S01]  /*0860*/  @P0 LDG.E R7, desc[UR6][R8.64] ;  /* 0x0000000608070981 */ /* 0x000f22000c1e1900 */
[----:B--2---:R-:W-:-:S03]  /*0870*/  @!P1 IMAD.WIDE R12, R19, 0x4, R12 ;  /* 0x00000004130c9825 */ /* 0x004fc600078e020c */
[----:B------:R-:W5:Y:S04]  /*0880*/  @P0 LDG.E R2, desc[UR6][R8.64+0x4] ;  /* 0x0000040608020981 */ /* 0x000f68000c1e1900 */
[----:B------:R-:W2:Y:S01]  /*0890*/  @!P1 LDG.E R13, desc[UR6][R12.64] ;  /* 0x000000060c0d9981 */ /* 0x000ea2000c1e1900 */
[----:B---3--:R-:W-:-:S06]  /*08a0*/  @!P1 IMAD.WIDE.U32 R10, R5, 0x4, R10 ;  /* 0x00000004050a9825 */ /* 0x008fcc00078e000a */
[----:B------:R-:W2:Y:S01]  /*08b0*/  @!P1 LDG.E R10, desc[UR6][R10.64] ;  /* 0x000000060a0a9981 */ /* 0x000ea2000c1e1900 */
[----:B----4-:R-:W-:-:S04]  /*08c0*/  @P0 FFMA R7, R7, R14, R18 ;  /* 0x0000000e07070223 */ /* 0x010fc80000000012 */
[----:B-----5:R-:W-:-:S04]  /*08d0*/  @P0 FFMA R18, R2, R16, R7 ;  /* 0x0000001002120223 */ /* 0x020fc80000000007 */
[----:B--2---:R-:W-:-:S07]  /*08e0*/  @!P1 FFMA R18, R13, R10, R18 ;  /* 0x0000000a0d129223 */ /* 0x004fce0000000012 */
.L_x_3:
[----:B------:R-:W0:Y:S01]  /*08f0*/  LDC.64 R4, c[0x0][0x390] ;  /* 0x0000e400ff047b82 */ /* 0x000e220000000a00 */
[----:B------:R-:W-:Y:S01]  /*0900*/  IMAD R3, R3, UR8, R0 ;  /* 0x0000000803037c24 */ /* 0x000fe2000f8e0200 */
[----:B------:R-:W1:Y:S01]  /*0910*/  LDCU UR5, c[0x0][0x3a8] ;  /* 0x00007500ff0577ac */ /* 0x000e620008000800 */
[----:B------:R-:W2:Y:S02]  /*0920*/  LDCU UR9, c[0x0][0x3a4] ;  /* 0x00007480ff0977ac */ /* 0x000ea40008000800 */
[----:B0-----:R-:W-:-:S05]  /*0930*/  IMAD.WIDE R2, R3, 0x4, R4 ;  /* 0x0000000403027825 */ /* 0x001fca00078e0204 */
[----:B------:R-:W1:Y:S02]  /*0940*/  LDG.E R0, desc[UR6][R2.64] ;  /* 0x0000000602007981 */ /* 0x000e64000c1e1900 */
[----:B-1----:R-:W-:-:S04]  /*0950*/  FMUL R5, R0, UR5 ;  /* 0x0000000500057c20 */ /* 0x002fc80008400000 */
[----:B--2---:R-:W-:-:S05]  /*0960*/  FFMA R5, R18, UR9, R5 ;  /* 0x0000000912057c23 */ /* 0x004fca0008000005 */
[----:B------:R-:W-:Y:S01]  /*0970*/  STG.E desc[UR6][R2.64], R5 ;  /* 0x0000000502007986 */ /* 0x000fe2000c101906 */
[----:B------:R-:W-:Y:S05]  /*0980*/  EXIT ;  /* 0x000000000000794d */ /* 0x000fea0003800000 */
.L_x_7:
        /* <DEDUP_REMOVED lines=15> */
.L_x_9:


//--------------------- .nv.shared.reserved.0     --------------------------
	.section	.nv.shared.reserved.0,"aw",@nobits
	.weak		__nv_reservedSMEM_offset_0_alias
	.size		__nv_reservedSMEM_offset_0_alias, 0, 64
	.other		__nv_reservedSMEM_offset_0_alias,@"STO_CUDA_RESERVED_SHARED STV_DEFAULT"
__nv_reservedSMEM_offset_0_alias:
	.zero		0
	.zero		64


//--------------------- .nv.constant0._Z11matmul_tilePKfS0_Pfiiiff --------------------------
	.section	.nv.constant0._Z11matmul_tilePKfS0_Pfiiiff,"a",@progbits
	.sectionflags	@""
	.align	4
.nv.constant0._Z11matmul_tilePKfS0_Pfiiiff:
	.zero		940


//--------------------- .nv.constant0._Z6matmulPKfS0_Pfiiiff --------------------------
	.section	.nv.constant0._Z6matmulPKfS0_Pfiiiff,"a",@progbits
	.sectionflags	@""
	.align	4
.nv.constant0._Z6matmulPKfS0_Pfiiiff:
	.zero		940


//--------------------- SYMBOLS --------------------------

	.type		.nv.reservedSmem.offset0,@object
	.size		.nv.reservedSmem.offset0,0x4
